# CuTe-DSL kernel — source=cudnn_frontend_dsl family=grouped_gemm_swiglu
# config = {"ab_dtype": "Float8E4M3FN", "sf_vec": 32, "d_dtype": "BFloat16", "vector_f32": false, "mma_mn": [256, 256], "cluster_mn": [2, 1]}


// ===== COMPILED SASS (sm_100a) =====

	.target	sm_100a

	.elftype	@"ET_EXEC"


//--------------------- .note.nv.tkinfo           --------------------------
	.section	.note.nv.tkinfo,"",@"SHT_NOTE"
	.sectionflags	@"SHF_NOTE_NV_TKINFO"
	.tkinfo
        /*0018*/ 	.word	0x00000081
        /*0030*/ 	.string	""
        /*0030*/ 	.string	"ptxas"
        /*0030*/ 	.string	"Cuda compilation tools, release 12.9, V12.9.83"
        /*0030*/ 	.string	"Build system must define TOOLS_VERSION_EXTENDED"
        /*0030*/ 	.string	"-O 3 -arch sm_100a "



//--------------------- .note.nv.cuver            --------------------------
	.section	.note.nv.cuver,"",@"SHT_NOTE"
	.sectionflags	@"SHF_NOTE_NV_CUVER"
        /*0018*/ 	.short	0x0001
        /*001a*/ 	.short	0x0064
        /*001c*/ 	.short	0x0001
        /*001e*/ 	.short	0x0000
        /*0020*/ 	.short	0x0001
        /*0022*/ 	.short	0x0000


//--------------------- .nv.info                  --------------------------
	.section	.nv.info,"",@"SHT_CUDA_INFO"
	.align	4


	//----- nvinfo : EIATTR_REGCOUNT
	.align		4
        /*0000*/ 	.byte	0x04, 0x2f
        /*0002*/ 	.short	(.L_6 - .L_5)
	.align		4
.L_5:
        /*0004*/ 	.word	index@(kernel_cutlass_kernel_cudnngrouped_gemmgrouped_gemm_swiglugrouped_gemm_swiglu_quantBlockScaledContiguousGroupedGemmKernel_object_at__TiledMMA_ThrLayoutVMNK21111000_PermutationMNK____MMAAt_0)
        /*0008*/ 	.word	0x00000082


	//----- nvinfo : EIATTR_FRAME_SIZE
	.align		4
.L_6:
        /*000c*/ 	.byte	0x04, 0x11
        /*000e*/ 	.short	(.L_8 - .L_7)
	.align		4
.L_7:
        /*0010*/ 	.word	index@($__internal_2_$__cuda_sm10x_tcgen05_guardrail_trap_unallocated_columns_being_dealloced)
        /*0014*/ 	.word	0x00000000


	//----- nvinfo : EIATTR_FRAME_SIZE
	.align		4
.L_8:
        /*0018*/ 	.byte	0x04, 0x11
        /*001a*/ 	.short	(.L_10 - .L_9)
	.align		4
.L_9:
        /*001c*/ 	.word	index@($__internal_1_$__cuda_sm10x_tcgen05_guardrail_trap_phase_invalid_during_alloc)
        /*0020*/ 	.word	0x00000000


	//----- nvinfo : EIATTR_FRAME_SIZE
	.align		4
.L_10:
        /*0024*/ 	.byte	0x04, 0x11
        /*0026*/ 	.short	(.L_12 - .L_11)
	.align		4
.L_11:
        /*0028*/ 	.word	index@($__internal_0_$__cuda_sm10x_tcgen05_guardrail_trap_col_being_dealloced_not_returned_by_alloc)
        /*002c*/ 	.word	0x00000000


	//----- nvinfo : EIATTR_FRAME_SIZE
	.align		4
.L_12:
        /*0030*/ 	.byte	0x04, 0x11
        /*0032*/ 	.short	(.L_14 - .L_13)
	.align		4
.L_13:
        /*0034*/ 	.word	index@(kernel_cutlass_kernel_cudnngrouped_gemmgrouped_gemm_swiglugrouped_gemm_swiglu_quantBlockScaledContiguousGroupedGemmKernel_object_at__TiledMMA_ThrLayoutVMNK21111000_PermutationMNK____MMAAt_0)
        /*0038*/ 	.word	0x00000000


	//----- nvinfo : EIATTR_MIN_STACK_SIZE
	.align		4
.L_14:
        /*003c*/ 	.byte	0x04, 0x12
        /*003e*/ 	.short	(.L_16 - .L_15)
	.align		4
.L_15:
        /*0040*/ 	.word	index@(kernel_cutlass_kernel_cudnngrouped_gemmgrouped_gemm_swiglugrouped_gemm_swiglu_quantBlockScaledContiguousGroupedGemmKernel_object_at__TiledMMA_ThrLayoutVMNK21111000_PermutationMNK____MMAAt_0)
        /*0044*/ 	.word	0x00000000
.L_16:


//--------------------- .nv.info.kernel_cutlass_kernel_cudnngrouped_gemmgrouped_gemm_swiglugrouped_gemm_swiglu_quantBlockScaledContiguousGroupedGemmKernel_object_at__TiledMMA_ThrLayoutVMNK21111000_PermutationMNK____MMAAt_0 --------------------------
	.section	.nv.info.kernel_cutlass_kernel_cudnngrouped_gemmgrouped_gemm_swiglugrouped_gemm_swiglu_quantBlockScaledContiguousGroupedGemmKernel_object_at__TiledMMA_ThrLayoutVMNK21111000_PermutationMNK____MMAAt_0,"",@"SHT_CUDA_INFO"
	.sectionflags	@""
	.align	4


	//----- nvinfo : EIATTR_CUDA_API_VERSION
	.align		4
        /*0000*/ 	.byte	0x04, 0x37
        /*0002*/ 	.short	(.L_18 - .L_17)
.L_17:
        /*0004*/ 	.word	0x00000081


	//----- nvinfo : EIATTR_KPARAM_INFO
	.align		4
.L_18:
        /*0008*/ 	.byte	0x04, 0x17
        /*000a*/ 	.short	(.L_20 - .L_19)
.L_19:
        /*000c*/ 	.word	0x00000000
        /*0010*/ 	.short	0x000f
        /*0012*/ 	.short	0x03f8
        /*0014*/ 	.byte	0x00, 0xf0, 0x31, 0x00


	//----- nvinfo : EIATTR_KPARAM_INFO
	.align		4
.L_20:
        /*0018*/ 	.byte	0x04, 0x17
        /*001a*/ 	.short	(.L_22 - .L_21)
.L_21:
        /*001c*/ 	.word	0x00000000
        /*0020*/ 	.short	0x000e
        /*0022*/ 	.short	0x03ec
        /*0024*/ 	.byte	0x00, 0xf0, 0x31, 0x00


	//----- nvinfo : EIATTR_KPARAM_INFO
	.align		4
.L_22:
        /*0028*/ 	.byte	0x04, 0x17
        /*002a*/ 	.short	(.L_24 - .L_23)
.L_23:
        /*002c*/ 	.word	0x00000000
        /*0030*/ 	.short	0x000d
        /*0032*/ 	.short	0x03e0
        /*0034*/ 	.byte	0x00, 0xf0, 0x31, 0x00


	//----- nvinfo : EIATTR_KPARAM_INFO
	.align		4
.L_24:
        /*0038*/ 	.byte	0x04, 0x17
        /*003a*/ 	.short	(.L_26 - .L_25)
.L_25:
        /*003c*/ 	.word	0x00000000
        /*0040*/ 	.short	0x000c
        /*0042*/ 	.short	0x03d8
        /*0044*/ 	.byte	0x00, 0xf0, 0x21, 0x00


	//----- nvinfo : EIATTR_KPARAM_INFO
	.align		4
.L_26:
        /*0048*/ 	.byte	0x04, 0x17
        /*004a*/ 	.short	(.L_28 - .L_27)
.L_27:
        /*004c*/ 	.word	0x00000000
        /*0050*/ 	.short	0x000b
        /*0052*/ 	.short	0x03d0
        /*0054*/ 	.byte	0x00, 0xf0, 0x21, 0x00


	//----- nvinfo : EIATTR_KPARAM_INFO
	.align		4
.L_28:
        /*0058*/ 	.byte	0x04, 0x17
        /*005a*/ 	.short	(.L_30 - .L_29)
.L_29:
        /*005c*/ 	.word	0x00000000
        /*0060*/ 	.short	0x000a
        /*0062*/ 	.short	0x03c8
        /*0064*/ 	.byte	0x00, 0xf0, 0x21, 0x00


	//----- nvinfo : EIATTR_KPARAM_INFO
	.align		4
.L_30:
        /*0068*/ 	.byte	0x04, 0x17
        /*006a*/ 	.short	(.L_32 - .L_31)
.L_31:
        /*006c*/ 	.word	0x00000000
        /*0070*/ 	.short	0x0009
        /*0072*/ 	.short	0x03c0
        /*0074*/ 	.byte	0x00, 0xf0, 0x21, 0x00


	//----- nvinfo : EIATTR_KPARAM_INFO
	.align		4
.L_32:
        /*0078*/ 	.byte	0x04, 0x17
        /*007a*/ 	.short	(.L_34 - .L_33)
.L_33:
        /*007c*/ 	.word	0x00000000
        /*0080*/ 	.short	0x0008
        /*0082*/ 	.short	0x0340
        /*0084*/ 	.byte	0x00, 0xf0, 0x01, 0x02


	//----- nvinfo : EIATTR_KPARAM_INFO
	.align		4
.L_34:
        /*0088*/ 	.byte	0x04, 0x17
        /*008a*/ 	.short	(.L_36 - .L_35)
.L_35:
        /*008c*/ 	.word	0x00000000
        /*0090*/ 	.short	0x0007
        /*0092*/ 	.short	0x02c0
        /*0094*/ 	.byte	0x00, 0xf0, 0x01, 0x02


	//----- nvinfo : EIATTR_KPARAM_INFO
	.align		4
.L_36:
        /*0098*/ 	.byte	0x04, 0x17
        /*009a*/ 	.short	(.L_38 - .L_37)
.L_37:
        /*009c*/ 	.word	0x00000000
        /*00a0*/ 	.short	0x0006
        /*00a2*/ 	.short	0x0240
        /*00a4*/ 	.byte	0x00, 0xf0, 0x01, 0x02


	//----- nvinfo : EIATTR_KPARAM_INFO
	.align		4
.L_38:
        /*00a8*/ 	.byte	0x04, 0x17
        /*00aa*/ 	.short	(.L_40 - .L_39)
.L_39:
        /*00ac*/ 	.word	0x00000000
        /*00b0*/ 	.short	0x0005
        /*00b2*/ 	.short	0x01c0
        /*00b4*/ 	.byte	0x00, 0xf0, 0x01, 0x02


	//----- nvinfo : EIATTR_KPARAM_INFO
	.align		4
.L_40:
        /*00b8*/ 	.byte	0x04, 0x17
        /*00ba*/ 	.short	(.L_42 - .L_41)
.L_41:
        /*00bc*/ 	.word	0x00000000
        /*00c0*/ 	.short	0x0004
        /*00c2*/ 	.short	0x0140
        /*00c4*/ 	.byte	0x00, 0xf0, 0x01, 0x02


	//----- nvinfo : EIATTR_KPARAM_INFO
	.align		4
.L_42:
        /*00c8*/ 	.byte	0x04, 0x17
        /*00ca*/ 	.short	(.L_44 - .L_43)
.L_43:
        /*00cc*/ 	.word	0x00000000
        /*00d0*/ 	.short	0x0003
        /*00d2*/ 	.short	0x00c0
        /*00d4*/ 	.byte	0x00, 0xf0, 0x01, 0x02


	//----- nvinfo : EIATTR_KPARAM_INFO
	.align		4
.L_44:
        /*00d8*/ 	.byte	0x04, 0x17
        /*00da*/ 	.short	(.L_46 - .L_45)
.L_45:
        /*00dc*/ 	.word	0x00000000
        /*00e0*/ 	.short	0x0002
        /*00e2*/ 	.short	0x0040
        /*00e4*/ 	.byte	0x00, 0xf0, 0x01, 0x02


	//----- nvinfo : EIATTR_KPARAM_INFO
	.align		4
.L_46:
        /*00e8*/ 	.byte	0x04, 0x17
        /*00ea*/ 	.short	(.L_48 - .L_47)
.L_47:
        /*00ec*/ 	.word	0x00000000
        /*00f0*/ 	.short	0x0001
        /*00f2*/ 	.short	0x000c
        /*00f4*/ 	.byte	0x00, 0xf0, 0x31, 0x00


	//----- nvinfo : EIATTR_KPARAM_INFO
	.align		4
.L_48:
        /*00f8*/ 	.byte	0x04, 0x17
        /*00fa*/ 	.short	(.L_50 - .L_49)
.L_49:
        /*00fc*/ 	.word	0x00000000
        /*0100*/ 	.short	0x0000
        /*0102*/ 	.short	0x0000
        /*0104*/ 	.byte	0x00, 0xf0, 0x31, 0x00


	//----- nvinfo : EIATTR_AT_ENTRY_FRAGMENTS
	.align		4
.L_50:
        /*0108*/ 	.byte	0x04, 0x4f
        /*010a*/ 	.short	(.L_52 - .L_51)


	//   ....[0]....
.L_51:
        /*010c*/ 	.word	0x00000004


	//   ....[1]....
        /*0110*/ 	.word	0x00000005


	//----- nvinfo : EIATTR_RESERVED_SMEM_USED
	.align		4
.L_52:
        /*0114*/ 	.byte	0x01, 0x41
	.zero		2


	//----- nvinfo : EIATTR_SPARSE_MMA_MASK
	.align		4
        /*0118*/ 	.byte	0x03, 0x50
        /*011a*/ 	.short	0x0000


	//----- nvinfo : EIATTR_TCGEN05_2CTA_USED
	.align		4
        /*011c*/ 	.byte	0x01, 0x52
	.zero		2


	//----- nvinfo : EIATTR_MAXREG_COUNT
	.align		4
        /*0120*/ 	.byte	0x03, 0x1b
        /*0122*/ 	.short	0x00ff


	//----- nvinfo : EIATTR_NUM_BARRIERS
	.align		4
        /*0124*/ 	.byte	0x02, 0x4c
        /*0126*/ 	.byte	0x05
	.zero		1


	//----- nvinfo : EIATTR_INT_WARP_WIDE_INSTR_OFFSETS
	.align		4
        /*0128*/ 	.byte	0x04, 0x31
        /*012a*/ 	.short	(.L_54 - .L_53)


	//   ....[0]....
.L_53:
        /*012c*/ 	.word	0x00005a00


	//   ....[1]....
        /*0130*/ 	.word	0x00005a80


	//   ....[2]....
        /*0134*/ 	.word	0x00005aa0


	//----- nvinfo : EIATTR_COOP_GROUP_MASK_REGIDS
	.align		4
.L_54:
        /*0138*/ 	.byte	0x04, 0x29
        /*013a*/ 	.short	(.L_56 - .L_55)


	//   ....[0]....
.L_55:
        /*013c*/ 	.word	0xffffffff


	//   ....[1]....
        /*0140*/ 	.word	0xffffffff


	//   ....[2]....
        /*0144*/ 	.word	0xffffffff


	//   ....[3]....
        /*0148*/ 	.word	0xffffffff


	//   ....[4]....
        /*014c*/ 	.word	0xffffffff


	//   ....[5]....
        /*0150*/ 	.word	0xffffffff


	//   ....[6]....
        /*0154*/ 	.word	0xffffffff


	//   ....[7]....
        /*0158*/ 	.word	0xffffffff


	//   ....[8]....
        /*015c*/ 	.word	0xffffffff


	//   ....[9]....
        /*0160*/ 	.word	0xffffffff


	//   ....[10]....
        /*0164*/ 	.word	0xffffffff


	//   ....[11]....
        /*0168*/ 	.word	0xffffffff


	//----- nvinfo : EIATTR_COOP_GROUP_INSTR_OFFSETS
	.align		4
.L_56:
        /*016c*/ 	.byte	0x04, 0x28
        /*016e*/ 	.short	(.L_58 - .L_57)


	//   ....[0]....
.L_57:
        /*0170*/ 	.word	0x00000140


	//   ....[1]....
        /*0174*/ 	.word	0x00000460


	//   ....[2]....
        /*0178*/ 	.word	0x000005d0


	//   ....[3]....
        /*017c*/ 	.word	0x00000850


	//   ....[4]....
        /*0180*/ 	.word	0x00000be0


	//   ....[5]....
        /*0184*/ 	.word	0x00000ea0


	//   ....[6]....
        /*0188*/ 	.word	0x00000f00


	//   ....[7]....
        /*018c*/ 	.word	0x00002cf0


	//   ....[8]....
        /*0190*/ 	.word	0x00003300


	//   ....[9]....
        /*0194*/ 	.word	0x00005570


	//   ....[10]....
        /*0198*/ 	.word	0x00005880


	//   ....[11]....
        /*019c*/ 	.word	0x00005b40


	//----- nvinfo : EIATTR_VRC_CTA_INIT_COUNT
	.align		4
.L_58:
        /*01a0*/ 	.byte	0x02, 0x4a
        /*01a2*/ 	.byte	0x80
	.zero		1


	//----- nvinfo : EIATTR_MBARRIER_INSTR_OFFSETS
	.align		4
        /*01a4*/ 	.byte	0x04, 0x39
        /*01a6*/ 	.short	(.L_60 - .L_59)


	//   ....[0]....
.L_59:
        /*01a8*/ 	.word	0x00000350
        /*01ac*/ 	.word	0x000000ff
        /*01b0*/ 	.word	0x00000000
        /*01b4*/ 	.short	0x0100
        /*01b6*/ 	.byte	0x06
	.zero		1


	//   ....[1]....
        /*01b8*/ 	.word	0x00000360
        /*01bc*/ 	.word	0x000000ff
        /*01c0*/ 	.word	0x00000008
        /*01c4*/ 	.short	0x0100
        /*01c6*/ 	.byte	0x06
	.zero		1


	//   ....[2]....
        /*01c8*/ 	.word	0x00000370
        /*01cc*/ 	.word	0x000000ff
        /*01d0*/ 	.word	0x00000010
        /*01d4*/ 	.short	0x0100
        /*01d6*/ 	.byte	0x06
	.zero		1


	//   ....[3]....
        /*01d8*/ 	.word	0x00000380
        /*01dc*/ 	.word	0x000000ff
        /*01e0*/ 	.word	0x00000018
        /*01e4*/ 	.short	0x0100
        /*01e6*/ 	.byte	0x06
	.zero		1


	//   ....[4]....
        /*01e8*/ 	.word	0x00000390
        /*01ec*/ 	.word	0x000000ff
        /*01f0*/ 	.word	0x00000020
        /*01f4*/ 	.short	0x0100
        /*01f6*/ 	.byte	0x06
	.zero		1


	//   ....[5]....
        /*01f8*/ 	.word	0x000003a0
        /*01fc*/ 	.word	0x000000ff
        /*0200*/ 	.word	0x00000028
        /*0204*/ 	.short	0x0100
        /*0206*/ 	.byte	0x06
	.zero		1


	//   ....[6]....
        /*0208*/ 	.word	0x000003b0
        /*020c*/ 	.word	0x000000ff
        /*0210*/ 	.word	0x00000030
        /*0214*/ 	.short	0x0100
        /*0216*/ 	.byte	0x06
	.zero		1


	//   ....[7]....
        /*0218*/ 	.word	0x000003c0
        /*021c*/ 	.word	0x000000ff
        /*0220*/ 	.word	0x00000038
        /*0224*/ 	.short	0x0100
        /*0226*/ 	.byte	0x06
	.zero		1


	//   ....[8]....
        /*0228*/ 	.word	0x000003d0
        /*022c*/ 	.word	0x000000ff
        /*0230*/ 	.word	0x00000040
        /*0234*/ 	.short	0x0100
        /*0236*/ 	.byte	0x06
	.zero		1


	//   ....[9]....
        /*0238*/ 	.word	0x000003e0
        /*023c*/ 	.word	0x000000ff
        /*0240*/ 	.word	0x00000048
        /*0244*/ 	.short	0x0100
        /*0246*/ 	.byte	0x06
	.zero		1


	//   ....[10]....
        /*0248*/ 	.word	0x000003f0
        /*024c*/ 	.word	0x000000ff
        /*0250*/ 	.word	0x00000050
        /*0254*/ 	.short	0x0100
        /*0256*/ 	.byte	0x06
	.zero		1


	//   ....[11]....
        /*0258*/ 	.word	0x00000400
        /*025c*/ 	.word	0x000000ff
        /*0260*/ 	.word	0x00000058
        /*0264*/ 	.short	0x0100
        /*0266*/ 	.byte	0x06
	.zero		1


	//   ....[12]....
        /*0268*/ 	.word	0x00000570
        /*026c*/ 	.word	0x000000ff
        /*0270*/ 	.word	0x00000060
        /*0274*/ 	.short	0x0100
        /*0276*/ 	.byte	0x07
	.zero		1


	//   ....[13]....
        /*0278*/ 	.word	0x00000580
        /*027c*/ 	.word	0x000000ff
        /*0280*/ 	.word	0x00000068
        /*0284*/ 	.short	0x0100
        /*0286*/ 	.byte	0x07
	.zero		1


	//   ....[14]....
        /*0288*/ 	.word	0x000006f0
        /*028c*/ 	.word	0x000000ff
        /*0290*/ 	.word	0x00000070
        /*0294*/ 	.short	0x0100
        /*0296*/ 	.byte	0x07
	.zero		1


	//   ....[15]....
        /*0298*/ 	.word	0x00000700
        /*029c*/ 	.word	0x000000ff
        /*02a0*/ 	.word	0x00000078
        /*02a4*/ 	.short	0x0100
        /*02a6*/ 	.byte	0x07
	.zero		1


	//   ....[16]....
        /*02a8*/ 	.word	0x00000710
        /*02ac*/ 	.word	0x000000ff
        /*02b0*/ 	.word	0x00000080
        /*02b4*/ 	.short	0x0100
        /*02b6*/ 	.byte	0x07
	.zero		1


	//   ....[17]....
        /*02b8*/ 	.word	0x00000720
        /*02bc*/ 	.word	0x000000ff
        /*02c0*/ 	.word	0x00000088
        /*02c4*/ 	.short	0x0100
        /*02c6*/ 	.byte	0x07
	.zero		1


	//   ....[18]....
        /*02c8*/ 	.word	0x000007f0
        /*02cc*/ 	.word	0x000000ff
        /*02d0*/ 	.word	0x00000090
        /*02d4*/ 	.short	0x0100
        /*02d6*/ 	.byte	0x06
	.zero		1


	//   ....[19]....
        /*02d8*/ 	.word	0x00000f60
        /*02dc*/ 	.word	0x00000008
        /*02e0*/ 	.word	0x00000080
        /*02e4*/ 	.short	0x010a
        /*02e6*/ 	.byte	0xff
	.zero		1


	//   ....[20]....
        /*02e8*/ 	.word	0x00001040
        /*02ec*/ 	.word	0x00000008
        /*02f0*/ 	.word	0x00000070
        /*02f4*/ 	.short	0x0101
        /*02f6*/ 	.byte	0xff
	.zero		1


	//   ....[21]....
        /*02f8*/ 	.word	0x00001290
        /*02fc*/ 	.word	0x00000003
        /*0300*/ 	.word	0x00000080
        /*0304*/ 	.short	0x010a
        /*0306*/ 	.byte	0xff
	.zero		1


	//   ....[22]....
        /*0308*/ 	.word	0x000013b0
        /*030c*/ 	.word	0x00000003
        /*0310*/ 	.word	0x00000070
        /*0314*/ 	.short	0x0101
        /*0316*/ 	.byte	0xff
	.zero		1


	//   ....[23]....
        /*0318*/ 	.word	0x000013c0
        /*031c*/ 	.word	0x00000008
        /*0320*/ 	.word	0x00000080
        /*0324*/ 	.short	0x010a
        /*0326*/ 	.byte	0xff
	.zero		1


	//   ....[24]....
        /*0328*/ 	.word	0x00001450
        /*032c*/ 	.word	0x000000ff
        /*0330*/ 	.word	0x00000070
        /*0334*/ 	.short	0x010a
        /*0336*/ 	.byte	0x22
	.zero		1


	//   ....[25]....
        /*0338*/ 	.word	0x000014d0
        /*033c*/ 	.word	0x000000ff
        /*0340*/ 	.word	0x00000080
        /*0344*/ 	.short	0x0101
        /*0346*/ 	.byte	0x22
	.zero		1


	//   ....[26]....
        /*0348*/ 	.word	0x000015e0
        /*034c*/ 	.word	0x000000ff
        /*0350*/ 	.word	0x00000030
        /*0354*/ 	.short	0x010a
        /*0356*/ 	.byte	0x06
	.zero		1


	//   ....[27]....
        /*0358*/ 	.word	0x00001790
        /*035c*/ 	.word	0x000000ff
        /*0360*/ 	.word	0x00000030
        /*0364*/ 	.short	0x010a
        /*0366*/ 	.byte	0x05
	.zero		1


	//   ....[28]....
        /*0368*/ 	.word	0x00001a00
        /*036c*/ 	.word	0x000000ff
        /*0370*/ 	.word	0x00000030
        /*0374*/ 	.short	0x010a
        /*0376*/ 	.byte	0x21
	.zero		1


	//   ....[29]....
        /*0378*/ 	.word	0x00001a50
        /*037c*/ 	.word	0x00000003
        /*0380*/ 	.word	0x00000070
        /*0384*/ 	.short	0x010a
        /*0386*/ 	.byte	0xff
	.zero		1


	//   ....[30]....
        /*0388*/ 	.word	0x00001af0
        /*038c*/ 	.word	0x00000003
        /*0390*/ 	.word	0x00000080
        /*0394*/ 	.short	0x0101
        /*0396*/ 	.byte	0xff
	.zero		1


	//   ....[31]....
        /*0398*/ 	.word	0x00001cf0
        /*039c*/ 	.word	0x000000ff
        /*03a0*/ 	.word	0x00000030
        /*03a4*/ 	.short	0x010a
        /*03a6*/ 	.byte	0x05
	.zero		1


	//   ....[32]....
        /*03a8*/ 	.word	0x00001dd0
        /*03ac*/ 	.word	0x000000ff
        /*03b0*/ 	.word	0x00000070
        /*03b4*/ 	.short	0x010a
        /*03b6*/ 	.byte	0x0c
	.zero		1


	//   ....[33]....
        /*03b8*/ 	.word	0x00001e60
        /*03bc*/ 	.word	0x000000ff
        /*03c0*/ 	.word	0x00000080
        /*03c4*/ 	.short	0x0101
        /*03c6*/ 	.byte	0x0c
	.zero		1


	//   ....[34]....
        /*03c8*/ 	.word	0x00002340
        /*03cc*/ 	.word	0x000000ff
        /*03d0*/ 	.word	0x00000000
        /*03d4*/ 	.short	0x010a
        /*03d6*/ 	.byte	0x19
	.zero		1


	//   ....[35]....
        /*03d8*/ 	.word	0x00002350
        /*03dc*/ 	.word	0x000000ff
        /*03e0*/ 	.word	0x00000068
        /*03e4*/ 	.short	0x010a
        /*03e6*/ 	.byte	0x0c
	.zero		1


	//   ....[36]....
        /*03e8*/ 	.word	0x000023a0
        /*03ec*/ 	.word	0x000000ff
        /*03f0*/ 	.word	0x00000068
        /*03f4*/ 	.short	0x010a
        /*03f6*/ 	.byte	0x0c
	.zero		1


	//   ....[37]....
        /*03f8*/ 	.word	0x00002590
        /*03fc*/ 	.word	0x000000ff
        /*0400*/ 	.word	0x00000000
        /*0404*/ 	.short	0x010a
        /*0406*/ 	.byte	0x0d
	.zero		1


	//   ....[38]....
        /*0408*/ 	.word	0x00002770
        /*040c*/ 	.word	0x000000ff
        /*0410*/ 	.word	0x00000000
        /*0414*/ 	.short	0x010a
        /*0416*/ 	.byte	0x10
	.zero		1


	//   ....[39]....
        /*0418*/ 	.word	0x00002800
        /*041c*/ 	.word	0x000000ff
        /*0420*/ 	.word	0x00000068
        /*0424*/ 	.short	0x010a
        /*0426*/ 	.byte	0x0c
	.zero		1


	//   ....[40]....
        /*0428*/ 	.word	0x00002820
        /*042c*/ 	.word	0x00000002
        /*0430*/ 	.word	0x00000070
        /*0434*/ 	.short	0x010a
        /*0436*/ 	.byte	0xff
	.zero		1


	//   ....[41]....
        /*0438*/ 	.word	0x000028d0
        /*043c*/ 	.word	0x00000002
        /*0440*/ 	.word	0x00000080
        /*0444*/ 	.short	0x0101
        /*0446*/ 	.byte	0xff
	.zero		1


	//   ....[42]....
        /*0448*/ 	.word	0x00002980
        /*044c*/ 	.word	0x00000000
        /*0450*/ 	.word	0x00000068
        /*0454*/ 	.short	0x010a
        /*0456*/ 	.byte	0xff
	.zero		1


	//   ....[43]....
        /*0458*/ 	.word	0x000029c0
        /*045c*/ 	.word	0x00000000
        /*0460*/ 	.word	0x00000068
        /*0464*/ 	.short	0x010a
        /*0466*/ 	.byte	0xff
	.zero		1


	//   ....[44]....
        /*0468*/ 	.word	0x00002ac0
        /*046c*/ 	.word	0x000000ff
        /*0470*/ 	.word	0x00000090
        /*0474*/ 	.short	0x0100
        /*0476*/ 	.byte	0x05
	.zero		1


	//   ....[45]....
        /*0478*/ 	.word	0x00002bb0
        /*047c*/ 	.word	0x000000ff
        /*0480*/ 	.word	0x00000090
        /*0484*/ 	.short	0x0100
        /*0486*/ 	.byte	0x05
	.zero		1


	//   ....[46]....
        /*0488*/ 	.word	0x00002ca0
        /*048c*/ 	.word	0x000000ff
        /*0490*/ 	.word	0x00000090
        /*0494*/ 	.short	0x0100
        /*0496*/ 	.byte	0x05
	.zero		1


	//   ....[47]....
        /*0498*/ 	.word	0x00002f70
        /*049c*/ 	.word	0x00000003
        /*04a0*/ 	.word	0x00000000
        /*04a4*/ 	.short	0x010a
        /*04a6*/ 	.byte	0xff
	.zero		1


	//   ....[48]....
        /*04a8*/ 	.word	0x00002f90
        /*04ac*/ 	.word	0x00000003
        /*04b0*/ 	.word	0x00000000
        /*04b4*/ 	.short	0x010a
        /*04b6*/ 	.byte	0xff
	.zero		1


	//   ....[49]....
        /*04b8*/ 	.word	0x00003170
        /*04bc*/ 	.word	0x00000003
        /*04c0*/ 	.word	0x00000000
        /*04c4*/ 	.short	0x010a
        /*04c6*/ 	.byte	0xff
	.zero		1


	//   ....[50]....
        /*04c8*/ 	.word	0x00003190
        /*04cc*/ 	.word	0x00000003
        /*04d0*/ 	.word	0x00000000
        /*04d4*/ 	.short	0x010a
        /*04d6*/ 	.byte	0xff
	.zero		1


	//   ....[51]....
        /*04d8*/ 	.word	0x00003280
        /*04dc*/ 	.word	0x00000003
        /*04e0*/ 	.word	0x00000000
        /*04e4*/ 	.short	0x0101
        /*04e6*/ 	.byte	0xff
	.zero		1


	//   ....[52]....
        /*04e8*/ 	.word	0x00003370
        /*04ec*/ 	.word	0x00000003
        /*04f0*/ 	.word	0x00000070
        /*04f4*/ 	.short	0x010a
        /*04f6*/ 	.byte	0xff
	.zero		1


	//   ....[53]....
        /*04f8*/ 	.word	0x000033d0
        /*04fc*/ 	.word	0x00000003
        /*0500*/ 	.word	0x00000080
        /*0504*/ 	.short	0x0101
        /*0506*/ 	.byte	0xff
	.zero		1


	//   ....[54]....
        /*0508*/ 	.word	0x000035a0
        /*050c*/ 	.word	0x00000003
        /*0510*/ 	.word	0x00000060
        /*0514*/ 	.short	0x010a
        /*0516*/ 	.byte	0xff
	.zero		1


	//   ....[55]....
        /*0518*/ 	.word	0x00003e40
        /*051c*/ 	.word	0x00000041
        /*0520*/ 	.word	0x00000000
        /*0524*/ 	.short	0x0101
        /*0526*/ 	.byte	0xff
	.zero		1


	//   ....[56]....
        /*0528*/ 	.word	0x00005530
        /*052c*/ 	.word	0x00000005
        /*0530*/ 	.word	0x00000070
        /*0534*/ 	.short	0x010a
        /*0536*/ 	.byte	0xff
	.zero		1


	//   ....[57]....
        /*0538*/ 	.word	0x000055e0
        /*053c*/ 	.word	0x00000005
        /*0540*/ 	.word	0x00000080
        /*0544*/ 	.short	0x0101
        /*0546*/ 	.byte	0xff
	.zero		1


	//   ....[58]....
        /*0548*/ 	.word	0x00005830
        /*054c*/ 	.word	0x00000005
        /*0550*/ 	.word	0x00000000
        /*0554*/ 	.short	0x0101
        /*0556*/ 	.byte	0xff
	.zero		1


	//   ....[59]....
        /*0558*/ 	.word	0x00005840
        /*055c*/ 	.word	0x00000003
        /*0560*/ 	.word	0x00000090
        /*0564*/ 	.short	0x010a
        /*0566*/ 	.byte	0xff
	.zero		1


	//   ....[60]....
        /*0568*/ 	.word	0x00005be0
        /*056c*/ 	.word	0x00000003
        /*0570*/ 	.word	0x00000090
        /*0574*/ 	.short	0x0100
        /*0576*/ 	.byte	0xff
	.zero		1


	//   ....[61]....
        /*0578*/ 	.word	0x00005c40
        /*057c*/ 	.word	0x00000008
        /*0580*/ 	.word	0x00000080
        /*0584*/ 	.short	0x010a
        /*0586*/ 	.byte	0xff
	.zero		1


	//   ....[62]....
        /*0588*/ 	.word	0x00005ca0
        /*058c*/ 	.word	0x00000003
        /*0590*/ 	.word	0x00000080
        /*0594*/ 	.short	0x010a
        /*0596*/ 	.byte	0xff
	.zero		1


	//   ....[63]....
        /*0598*/ 	.word	0x00005d00
        /*059c*/ 	.word	0x00000008
        /*05a0*/ 	.word	0x00000080
        /*05a4*/ 	.short	0x010a
        /*05a6*/ 	.byte	0xff
	.zero		1


	//   ....[64]....
        /*05a8*/ 	.word	0x00005d60
        /*05ac*/ 	.word	0x00000000
        /*05b0*/ 	.word	0x00000070
        /*05b4*/ 	.short	0x010a
        /*05b6*/ 	.byte	0xff
	.zero		1


	//   ....[65]....
        /*05b8*/ 	.word	0x00005de0
        /*05bc*/ 	.word	0x00000000
        /*05c0*/ 	.word	0x00000030
        /*05c4*/ 	.short	0x010a
        /*05c6*/ 	.byte	0xff
	.zero		1


	//   ....[66]....
        /*05c8*/ 	.word	0x00005e40
        /*05cc*/ 	.word	0x00000003
        /*05d0*/ 	.word	0x00000070
        /*05d4*/ 	.short	0x010a
        /*05d6*/ 	.byte	0xff
	.zero		1


	//   ....[67]....
        /*05d8*/ 	.word	0x00005ec0
        /*05dc*/ 	.word	0x00000000
        /*05e0*/ 	.word	0x00000030
        /*05e4*/ 	.short	0x010a
        /*05e6*/ 	.byte	0xff
	.zero		1


	//   ....[68]....
        /*05e8*/ 	.word	0x00005f20
        /*05ec*/ 	.word	0x00000002
        /*05f0*/ 	.word	0x00000070
        /*05f4*/ 	.short	0x010a
        /*05f6*/ 	.byte	0xff
	.zero		1


	//   ....[69]....
        /*05f8*/ 	.word	0x00005fa0
        /*05fc*/ 	.word	0x00000000
        /*0600*/ 	.word	0x00000068
        /*0604*/ 	.short	0x010a
        /*0606*/ 	.byte	0xff
	.zero		1


	//   ....[70]....
        /*0608*/ 	.word	0x00006020
        /*060c*/ 	.word	0x00000000
        /*0610*/ 	.word	0x00000000
        /*0614*/ 	.short	0x010a
        /*0616*/ 	.byte	0xff
	.zero		1


	//   ....[71]....
        /*0618*/ 	.word	0x00006090
        /*061c*/ 	.word	0x00000002
        /*0620*/ 	.word	0x00000070
        /*0624*/ 	.short	0x010a
        /*0626*/ 	.byte	0xff
	.zero		1


	//   ....[72]....
        /*0628*/ 	.word	0x000060f0
        /*062c*/ 	.word	0x00000003
        /*0630*/ 	.word	0x00000000
        /*0634*/ 	.short	0x010a
        /*0636*/ 	.byte	0xff
	.zero		1


	//   ....[73]....
        /*0638*/ 	.word	0x00006150
        /*063c*/ 	.word	0x00000003
        /*0640*/ 	.word	0x00000000
        /*0644*/ 	.short	0x010a
        /*0646*/ 	.byte	0xff
	.zero		1


	//   ....[74]....
        /*0648*/ 	.word	0x000061a0
        /*064c*/ 	.word	0x00000003
        /*0650*/ 	.word	0x00000070
        /*0654*/ 	.short	0x010a
        /*0656*/ 	.byte	0xff
	.zero		1


	//   ....[75]....
        /*0658*/ 	.word	0x00006210
        /*065c*/ 	.word	0x00000003
        /*0660*/ 	.word	0x00000060
        /*0664*/ 	.short	0x010a
        /*0666*/ 	.byte	0xff
	.zero		1


	//   ....[76]....
        /*0668*/ 	.word	0x00006270
        /*066c*/ 	.word	0x00000005
        /*0670*/ 	.word	0x00000070
        /*0674*/ 	.short	0x010a
        /*0676*/ 	.byte	0xff
	.zero		1


	//   ....[77]....
        /*0678*/ 	.word	0x000062c0
        /*067c*/ 	.word	0x00000003
        /*0680*/ 	.word	0x00000090
        /*0684*/ 	.short	0x010a
        /*0686*/ 	.byte	0xff
	.zero		1


	//----- nvinfo : EIATTR_NUM_MBARRIERS
	.align		4
.L_60:
        /*0688*/ 	.byte	0x03, 0x38
        /*068a*/ 	.short	0x0017


	//----- nvinfo : EIATTR_EXIT_INSTR_OFFSETS
	.align		4
        /*068c*/ 	.byte	0x04, 0x1c
        /*068e*/ 	.short	(.L_62 - .L_61)


	//   ....[0]....
.L_61:
        /*0690*/ 	.word	0x00005c20


	//----- nvinfo : EIATTR_MAX_THREADS
	.align		4
.L_62:
        /*0694*/ 	.byte	0x04, 0x05
        /*0696*/ 	.short	(.L_64 - .L_63)
.L_63:
        /*0698*/ 	.word	0x000000e0
        /*069c*/ 	.word	0x00000001
        /*06a0*/ 	.word	0x00000001


	//----- nvinfo : EIATTR_CRS_STACK_SIZE
	.align		4
.L_64:
        /*06a4*/ 	.byte	0x04, 0x1e
        /*06a6*/ 	.short	(.L_66 - .L_65)
.L_65:
        /*06a8*/ 	.word	0x00000000


	//----- nvinfo : EIATTR_CBANK_PARAM_SIZE
	.align		4
.L_66:
        /*06ac*/ 	.byte	0x03, 0x19
        /*06ae*/ 	.short	0x0404


	//----- nvinfo : EIATTR_PARAM_CBANK
	.align		4
        /*06b0*/ 	.byte	0x04, 0x0a
        /*06b2*/ 	.short	(.L_68 - .L_67)
	.align		4
.L_67:
        /*06b4*/ 	.word	index@(.nv.constant0.kernel_cutlass_kernel_cudnngrouped_gemmgrouped_gemm_swiglugrouped_gemm_swiglu_quantBlockScaledContiguousGroupedGemmKernel_object_at__TiledMMA_ThrLayoutVMNK21111000_PermutationMNK____MMAAt_0)
        /*06b8*/ 	.short	0x0380
        /*06ba*/ 	.short	0x0404


	//----- nvinfo : EIATTR_SW_WAR
	.align		4
.L_68:
        /*06bc*/ 	.byte	0x04, 0x36
        /*06be*/ 	.short	(.L_70 - .L_69)
.L_69:
        /*06c0*/ 	.word	0x00000008
.L_70:


//--------------------- .nv.compat                --------------------------
	.section	.nv.compat,"",@"SHT_CUDA_COMPAT_INFO"
	.align	4
        /*0000*/ 	.byte	0x02, 0x02, 0x02, 0x00, 0x02, 0x05, 0x05, 0x00, 0x02, 0x03, 0x01, 0x00, 0x02, 0x06, 0x01, 0x00


//--------------------- .nv.callgraph             --------------------------
	.section	.nv.callgraph,"",@"SHT_CUDA_CALLGRAPH"
	.align	4
	.sectionentsize	8
	.align		4
        /*0000*/ 	.word	0x00000000
	.align		4
        /*0004*/ 	.word	0xffffffff
	.align		4
        /*0008*/ 	.word	0x00000000
	.align		4
        /*000c*/ 	.word	0xfffffffe
	.align		4
        /*0010*/ 	.word	0x00000000
	.align		4
        /*0014*/ 	.word	0xfffffffd
	.align		4
        /*0018*/ 	.word	0x00000000
	.align		4
        /*001c*/ 	.word	0xfffffffc


//--------------------- .text.kernel_cutlass_kernel_cudnngrouped_gemmgrouped_gemm_swiglugrouped_gemm_swiglu_quantBlockScaledContiguousGroupedGemmKernel_object_at__TiledMMA_ThrLayoutVMNK21111000_PermutationMNK____MMAAt_0 --------------------------
	.section	.text.kernel_cutlass_kernel_cudnngrouped_gemmgrouped_gemm_swiglugrouped_gemm_swiglu_quantBlockScaledContiguousGroupedGemmKernel_object_at__TiledMMA_ThrLayoutVMNK21111000_PermutationMNK____MMAAt_0,"ax",@progbits
	.align	128
        .global         kernel_cutlass_kernel_cudnngrouped_gemmgrouped_gemm_swiglugrouped_gemm_swiglu_quantBlockScaledContiguousGroupedGemmKernel_object_at__TiledMMA_ThrLayoutVMNK21111000_PermutationMNK____MMAAt_0
        .type           kernel_cutlass_kernel_cudnngrouped_gemmgrouped_gemm_swiglugrouped_gemm_swiglu_quantBlockScaledContiguousGroupedGemmKernel_object_at__TiledMMA_ThrLayoutVMNK21111000_PermutationMNK____MMAAt_0,@function
        .size           kernel_cutlass_kernel_cudnngrouped_gemmgrouped_gemm_swiglugrouped_gemm_swiglu_quantBlockScaledContiguousGroupedGemmKernel_object_at__TiledMMA_ThrLayoutVMNK21111000_PermutationMNK____MMAAt_0,(.L_x_116 - kernel_cutlass_kernel_cudnngrouped_gemmgrouped_gemm_swiglugrouped_gemm_swiglu_quantBlockScaledContiguousGroupedGemmKernel_object_at__TiledMMA_ThrLayoutVMNK21111000_PermutationMNK____MMAAt_0)
        .other          kernel_cutlass_kernel_cudnngrouped_gemmgrouped_gemm_swiglugrouped_gemm_swiglu_quantBlockScaledContiguousGroupedGemmKernel_object_at__TiledMMA_ThrLayoutVMNK21111000_PermutationMNK____MMAAt_0,@"STO_CUDA_ENTRY STV_DEFAULT"
kernel_cutlass_kernel_cudnngrouped_gemmgrouped_gemm_swiglugrouped_gemm_swiglu_quantBlockScaledContiguousGroupedGemmKernel_object_at__TiledMMA_ThrLayoutVMNK21111000_PermutationMNK____MMAAt_0:
.text.kernel_cutlass_kernel_cudnngrouped_gemmgrouped_gemm_swiglugrouped_gemm_swiglu_quantBlockScaledContiguousGroupedGemmKernel_object_at__TiledMMA_ThrLayoutVMNK21111000_PermutationMNK____MMAAt_0:
[----:B------:R-:W1:Y:S01]  /*0000*/  LDC R1, c[0x0][0x37c] ;  /* 0x0000df00ff017b82 */ /* 0x000e620000000800 */
[----:B------:R-:W2:Y:S01]  /*0010*/  S2R R3, SR_TID.Y ;  /* 0x0000000000037919 */ /* 0x000ea20000002200 */
[----:B------:R-:W3:Y:S06]  /*0020*/  LDCU UR5, c[0x0][0x360] ;  /* 0x00006c00ff0577ac */ /* 0x000eec0008000800 */
[----:B------:R-:W4:Y:S01]  /*0030*/  S2UR UR21, SR_CTAID.X ;  /* 0x00000000001579c3 */ /* 0x000f220000002500 */
[----:B------:R-:W2:Y:S01]  /*0040*/  S2R R0, SR_TID.Z ;  /* 0x0000000000007919 */ /* 0x000ea20000002300 */
[----:B------:R-:W2:Y:S01]  /*0050*/  LDCU UR4, c[0x0][0x364] ;  /* 0x00006c80ff0477ac */ /* 0x000ea20008000800 */
[----:B------:R-:W3:Y:S01]  /*0060*/  S2R R68, SR_TID.X ;  /* 0x0000000000447919 */ /* 0x000ee20000002100 */
[----:B------:R-:W5:Y:S01]  /*0070*/  LDCU.U8 UR8, c[0x0][0x382] ;  /* 0x00007040ff0877ac */ /* 0x000f620008000000 */
[----:B------:R-:W4:Y:S01]  /*0080*/  LDCU.U8 UR7, c[0x0][0x381] ;  /* 0x00007020ff0777ac */ /* 0x000f220008000000 */
[----:B------:R-:W4:Y:S02]  /*0090*/  LDCU UR6, c[0x0][0x36c] ;  /* 0x00006d80ff0677ac */ /* 0x000f240008000800 */
[----:B----4-:R-:W-:-:S02]  /*00a0*/  ULOP3.LUT UR23, UR21, 0x1, URZ, 0xc0, !UPT ;  /* 0x0000000115177892 */ /* 0x010fc4000f8ec0ff */
[----:B-----5:R-:W-:Y:S02]  /*00b0*/  ULOP3.LUT UR8, UR8, 0x1, URZ, 0xc0, !UPT ;  /* 0x0000000108087892 */ /* 0x020fe4000f8ec0ff */
[----:B------:R-:W-:Y:S02]  /*00c0*/  ULOP3.LUT UR7, UR7, 0x1, URZ, 0xc0, !UPT ;  /* 0x0000000107077892 */ /* 0x000fe4000f8ec0ff */
[----:B------:R-:W-:Y:S02]  /*00d0*/  UISETP.NE.U32.AND UP6, UPT, UR8, 0x1, UPT ;  /* 0x000000010800788c */ /* 0x000fe4000bfc5070 */
[----:B------:R-:W-:Y:S01]  /*00e0*/  UISETP.EQ.U32.AND UP3, UPT, UR6, 0x1, UPT ;  /* 0x000000010600788c */ /* 0x000fe2000bf62070 */
[----:B--2---:R-:W-:Y:S01]  /*00f0*/  IMAD R3, R0, UR4, R3 ;  /* 0x0000000400037c24 */ /* 0x004fe2000f8e0203 */
[----:B------:R-:W2:Y:S01]  /*0100*/  S2UR UR4, SR_CgaCtaId ;  /* 0x00000000000479c3 */ /* 0x000ea20000008800 */
[----:B------:R-:W-:Y:S02]  /*0110*/  UISETP.NE.U32.AND UP5, UPT, UR7, 0x1, UPT ;  /* 0x000000010700788c */ /* 0x000fe4000bfa5070 */
[----:B---3--:R-:W-:-:S05]  /*0120*/  IMAD R72, R3, UR5, R68 ;  /* 0x0000000503487c24 */ /* 0x008fca000f8e0244 */
[----:B------:R-:W-:-:S06]  /*0130*/  SHF.R.U32.HI R72, RZ, 0x5, R72 ;  /* 0x00000005ff487819 */ /* 0x000fcc0000011648 */
[----:B------:R-:W3:Y:S02]  /*0140*/  SHFL.IDX PT, R72, R72, RZ, 0x1f ;  /* 0x00001fff48487589 */ /* 0x000ee400000e0000 */
[C---:B---3--:R-:W-:Y:S02]  /*0150*/  R2UR UR5, R72.reuse ;  /* 0x00000000480572ca */ /* 0x048fe400000e0000 */
[----:B------:R-:W-:-:S11]  /*0160*/  ISETP.NE.AND P0, PT, R72, 0x5, PT ;  /* 0x000000054800780c */ /* 0x000fd60003f05270 */
[----:B------:R-:W-:Y:S02]  /*0170*/  UISETP.NE.AND UP4, UPT, UR5, URZ, UPT ;  /* 0x000000ff0500728c */ /* 0x000fe4000bf85270 */
[----:B-12---:R-:W-:Y:S09]  /*0180*/  @P0 BRA `(.L_x_0) ;  /* 0x0000000000500947 */ /* 0x006ff20003800000 */
[----:B------:R-:W1:Y:S02]  /*0190*/  LDCU.64 UR6, c[0x0][0x348] ;  /* 0x00006900ff0677ac */ /* 0x000e640008000a00 */
[----:B-1----:R-:W-:Y:S02]  /*01a0*/  UIADD3 UR16, UP2, UPT, UR6, 0x40, URZ ;  /* 0x0000004006107890 */ /* 0x002fe4000ff5e0ff */
[----:B------:R-:W-:Y:S02]  /*01b0*/  UIADD3 UR14, UP1, UPT, UR6, 0xc0, URZ ;  /* 0x000000c0060e7890 */ /* 0x000fe4000ff3e0ff */
[----:B------:R-:W-:Y:S02]  /*01c0*/  UIADD3 UR12, UP0, UPT, UR6, 0x140, URZ ;  /* 0x00000140060c7890 */ /* 0x000fe4000ff1e0ff */
[----:B------:R-:W-:Y:S02]  /*01d0*/  UIADD3.X UR17, UPT, UPT, URZ, UR7, URZ, UP2, !UPT ;  /* 0x00000007ff117290 */ /* 0x000fe400097fe4ff */
[----:B------:R-:W-:-:S02]  /*01e0*/  UIADD3 UR10, UP2, UPT, UR6, 0x1c0, URZ ;  /* 0x000001c0060a7890 */ /* 0x000fc4000ff5e0ff */
[----:B------:R-:W-:Y:S02]  /*01f0*/  UIADD3.X UR15, UPT, UPT, URZ, UR7, URZ, UP1, !UPT ;  /* 0x00000007ff0f7290 */ /* 0x000fe40008ffe4ff */
[----:B------:R-:W-:Y:S02]  /*0200*/  UIADD3 UR8, UP1, UPT, UR6, 0x240, URZ ;  /* 0x0000024006087890 */ /* 0x000fe4000ff3e0ff */
[----:B------:R-:W-:Y:S01]  /*0210*/  UIADD3.X UR13, UPT, UPT, URZ, UR7, URZ, UP0, !UPT ;  /* 0x00000007ff0d7290 */ /* 0x000fe200087fe4ff */
[----:B------:R1:W-:Y:S01]  /*0220*/  UTMACCTL.PF [UR16] ;  /* 0x00000000100079b9 */ /* 0x0003e20008040000 */
[----:B------:R-:W-:-:S03]  /*0230*/  UIADD3 UR6, UP0, UPT, UR6, 0x2c0, URZ ;  /* 0x000002c006067890 */ /* 0x000fc6000ff1e0ff */
[----:B------:R1:W-:Y:S01]  /*0240*/  UTMACCTL.PF [UR14] ;  /* 0x000000000e0079b9 */ /* 0x0003e20008040000 */
[----:B------:R-:W-:-:S03]  /*0250*/  UIADD3.X UR11, UPT, UPT, URZ, UR7, URZ, UP2, !UPT ;  /* 0x00000007ff0b7290 */ /* 0x000fc600097fe4ff */
[----:B------:R1:W-:Y:S01]  /*0260*/  UTMACCTL.PF [UR12] ;  /* 0x000000000c0079b9 */ /* 0x0003e20008040000 */
[----:B------:R-:W-:Y:S02]  /*0270*/  UIADD3.X UR9, UPT, UPT, URZ, UR7, URZ, UP1, !UPT ;  /* 0x00000007ff097290 */ /* 0x000fe40008ffe4ff */
[----:B------:R-:W-:-:S03]  /*0280*/  UIADD3.X UR7, UPT, UPT, URZ, UR7, URZ, UP0, !UPT ;  /* 0x00000007ff077290 */ /* 0x000fc600087fe4ff */
[----:B------:R1:W-:Y:S04]  /*0290*/  UTMACCTL.PF [UR10] ;  /* 0x000000000a0079b9 */ /* 0x0003e80008040000 */
[----:B------:R1:W-:Y:S02]  /*02a0*/  UTMACCTL.PF [UR8] ;  /* 0x00000000080079b9 */ /* 0x0003e40008040000 */
[----:B------:R1:W-:Y:S02]  /*02b0*/  UTMACCTL.PF [UR6] ;  /* 0x00000000060079b9 */ /* 0x0003e40008040000 */
[----:B-1----:R-:W-:Y:S01]  /*02c0*/  NOP ;  /* 0x0000000000007918 */ /* 0x002fe20000000000 */
.L_x_0:
[----:B------:R-:W-:Y:S05]  /*02d0*/  BRA.U UP4, `(.L_x_1) ;  /* 0x0000000104507547 */ /* 0x000fea000b800000 */
[----:B------:R-:W-:Y:S01]  /*02e0*/  UMOV UR6, 0x400 ;  /* 0x0000040000067882 */ /* 0x000fe20000000000 */
[----:B------:R-:W-:Y:S01]  /*02f0*/  UMOV UR5, 0x1 ;  /* 0x0000000100057882 */ /* 0x000fe20000000000 */
[----:B------:R-:W-:Y:S02]  /*0300*/  ULEA UR6, UR4, UR6, 0x18 ;  /* 0x0000000604067291 */ /* 0x000fe4000f8ec0ff */
[----:B------:R-:W-:-:S04]  /*0310*/  UIADD3 UR8, UPT, UPT, -UR5, 0x100000, URZ ;  /* 0x0010000005087890 */ /* 0x000fc8000fffe1ff */
[----:B------:R-:W-:Y:S02]  /*0320*/  USHF.L.U32 UR9, UR8, 0xb, URZ ;  /* 0x0000000b08097899 */ /* 0x000fe400080006ff */
[----:B------:R-:W-:Y:S01]  /*0330*/  USHF.L.U32 UR8, UR8, 0x1, URZ ;  /* 0x0000000108087899 */ /* 0x000fe200080006ff */
[----:B------:R-:W1:Y:S11]  /*0340*/  FENCE.VIEW.ASYNC.S ;  /* 0x00000000000073c6 */ /* 0x000e760000000000 */
[----:B-1----:R1:W2:Y:S01]  /*0350*/  SYNCS.EXCH.64 URZ, [UR6], UR8 ;  /* 0x0000000806ff75b2 */ /* 0x0022a20008000100 */
[----:B------:R1:W3:Y:S01]  /*0360*/  SYNCS.EXCH.64 URZ, [UR6+0x8], UR8 ;  /* 0x0000080806ff75b2 */ /* 0x0002e20008000100 */
[----:B------:R1:W4:Y:S01]  /*0370*/  SYNCS.EXCH.64 URZ, [UR6+0x10], UR8 ;  /* 0x0000100806ff75b2 */ /* 0x0003220008000100 */
[----:B------:R1:W1:Y:S01]  /*0380*/  SYNCS.EXCH.64 URZ, [UR6+0x18], UR8 ;  /* 0x0000180806ff75b2 */ /* 0x0002620008000100 */
        /* <DEDUP_REMOVED lines=8> */
[----:B------:R-:W-:Y:S01]  /*0410*/  NOP ;  /* 0x0000000000007918 */ /* 0x000fe20000000000 */
.L_x_1:
[----:B------:R-:W-:Y:S01]  /*0420*/  NOP ;  /* 0x0000000000007918 */ /* 0x000fe20000000000 */
[----:B------:R-:W-:Y:S05]  /*0430*/  BRA.U !UP3, `(.L_x_2) ;  /* 0x000000010b087547 */ /* 0x000fea000b800000 */
[----:B-1234-:R-:W-:Y:S01]  /*0440*/  UCGABAR_ARV ;  /* 0x00000000000079c7 */ /* 0x01efe20008000000 */
[----:B------:R-:W-:Y:S05]  /*0450*/  BRA `(.L_x_3) ;  /* 0x0000000000047947 */ /* 0x000fea0003800000 */
.L_x_2:
[----:B-1234-:R-:W-:Y:S01]  /*0460*/  NOP ;  /* 0x0000000000007918 */ /* 0x01efe20000000000 */
.L_x_3:
[----:B------:R-:W-:Y:S05]  /*0470*/  BRA.U !UP3, `(.L_x_4) ;  /* 0x000000010b0c7547 */ /* 0x000fea000b800000 */
[----:B------:R-:W-:Y:S01]  /*0480*/  UCGABAR_WAIT ;  /* 0x0000000000007dc7 */ /* 0x000fe20008000000 */
[----:B------:R-:W-:Y:S01]  /*0490*/  CCTL.IVALL ;  /* 0x00000000ff00798f */ /* 0x000fe20002000000 */
[----:B------:R-:W-:Y:S05]  /*04a0*/  BRA `(.L_x_5) ;  /* 0x0000000000047947 */ /* 0x000fea0003800000 */
.L_x_4:
[----:B------:R-:W-:Y:S06]  /*04b0*/  BAR.SYNC.DEFER_BLOCKING 0x0 ;  /* 0x0000000000007b1d */ /* 0x000fec0000010000 */
.L_x_5:
[----:B------:R-:W-:Y:S01]  /*04c0*/  @!UP4 UMOV UR7, 0x400 ;  /* 0x000004000007c882 */ /* 0x000fe20000000000 */
[----:B------:R-:W-:Y:S01]  /*04d0*/  UMOV UR6, 0x1 ;  /* 0x0000000100067882 */ /* 0x000fe20000000000 */
[----:B------:R-:W-:Y:S01]  /*04e0*/  UMOV UR5, 0x8 ;  /* 0x0000000800057882 */ /* 0x000fe20000000000 */
[----:B------:R-:W-:Y:S02]  /*04f0*/  @!UP4 ULEA UR7, UR4, UR7, 0x18 ;  /* 0x000000070407c291 */ /* 0x000fe4000f8ec0ff */
[----:B------:R-:W-:-:S04]  /*0500*/  @!UP4 UIADD3 UR8, UPT, UPT, -UR6, 0x100000, URZ ;  /* 0x001000000608c890 */ /* 0x000fc8000fffe1ff */
[----:B------:R-:W-:Y:S02]  /*0510*/  @!UP4 USHF.L.U32 UR9, UR8, 0xb, URZ ;  /* 0x0000000b0809c899 */ /* 0x000fe400080006ff */
[----:B------:R-:W-:Y:S02]  /*0520*/  @!UP4 USHF.L.U32 UR8, UR8, 0x1, URZ ;  /* 0x000000010808c899 */ /* 0x000fe400080006ff */
[----:B------:R-:W-:-:S04]  /*0530*/  @!UP4 UIADD3 UR10, UPT, UPT, -UR5, 0x100000, URZ ;  /* 0x00100000050ac890 */ /* 0x000fc8000fffe1ff */
[----:B------:R-:W-:Y:S02]  /*0540*/  @!UP4 USHF.L.U32 UR11, UR10, 0xb, URZ ;  /* 0x0000000b0a0bc899 */ /* 0x000fe400080006ff */
[----:B------:R-:W-:Y:S01]  /*0550*/  @!UP4 USHF.L.U32 UR10, UR10, 0x1, URZ ;  /* 0x000000010a0ac899 */ /* 0x000fe200080006ff */
[----:B------:R-:W1:Y:S03]  /*0560*/  FENCE.VIEW.ASYNC.S ;  /* 0x00000000000073c6 */ /* 0x000e660000000000 */
[----:B-1----:R1:W2:Y:S08]  /*0570*/  @!UP4 SYNCS.EXCH.64 URZ, [UR7+0x60], UR8 ;  /* 0x0000600807ffc5b2 */ /* 0x0022b00008000100 */
[----:B------:R1:W3:Y:S01]  /*0580*/  @!UP4 SYNCS.EXCH.64 URZ, [UR7+0x68], UR10 ;  /* 0x0000680a07ffc5b2 */ /* 0x0002e20008000100 */
[----:B------:R-:W-:Y:S01]  /*0590*/  NOP ;  /* 0x0000000000007918 */ /* 0x000fe20000000000 */
[----:B------:R-:W-:Y:S05]  /*05a0*/  BRA.U !UP3, `(.L_x_6) ;  /* 0x000000010b087547 */ /* 0x000fea000b800000 */
[----:B--23--:R-:W-:Y:S01]  /*05b0*/  UCGABAR_ARV ;  /* 0x00000000000079c7 */ /* 0x00cfe20008000000 */
[----:B------:R-:W-:Y:S05]  /*05c0*/  BRA `(.L_x_7) ;  /* 0x0000000000047947 */ /* 0x000fea0003800000 */
.L_x_6:
[----:B--23--:R-:W-:Y:S01]  /*05d0*/  NOP ;  /* 0x0000000000007918 */ /* 0x00cfe20000000000 */
.L_x_7:
[----:B------:R-:W-:Y:S05]  /*05e0*/  BRA.U !UP3, `(.L_x_8) ;  /* 0x000000010b0c7547 */ /* 0x000fea000b800000 */
[----:B------:R-:W-:Y:S01]  /*05f0*/  UCGABAR_WAIT ;  /* 0x0000000000007dc7 */ /* 0x000fe20008000000 */
[----:B------:R-:W-:Y:S01]  /*0600*/  CCTL.IVALL ;  /* 0x00000000ff00798f */ /* 0x000fe20002000000 */
[----:B------:R-:W-:Y:S05]  /*0610*/  BRA `(.L_x_9) ;  /* 0x0000000000047947 */ /* 0x000fea0003800000 */
.L_x_8:
[----:B------:R-:W-:Y:S06]  /*0620*/  BAR.SYNC.DEFER_BLOCKING 0x0 ;  /* 0x0000000000007b1d */ /* 0x000fec0000010000 */
.L_x_9:
[----:B------:R-:W-:Y:S05]  /*0630*/  BRA.U UP4, `(.L_x_10) ;  /* 0x0000000104407547 */ /* 0x000fea000b800000 */
[----:B-1----:R-:W-:Y:S01]  /*0640*/  UMOV UR7, 0x400 ;  /* 0x0000040000077882 */ /* 0x002fe20000000000 */
[----:B------:R-:W-:Y:S01]  /*0650*/  UMOV UR6, 0x20 ;  /* 0x0000002000067882 */ /* 0x000fe20000000000 */
[----:B------:R-:W-:Y:S01]  /*0660*/  UMOV UR5, 0xc0 ;  /* 0x000000c000057882 */ /* 0x000fe20000000000 */
[----:B------:R-:W-:Y:S02]  /*0670*/  ULEA UR7, UR4, UR7, 0x18 ;  /* 0x0000000704077291 */ /* 0x000fe4000f8ec0ff */
[----:B------:R-:W-:-:S04]  /*0680*/  UIADD3 UR8, UPT, UPT, -UR6, 0x100000, URZ ;  /* 0x0010000006087890 */ /* 0x000fc8000fffe1ff */
[----:B------:R-:W-:Y:S02]  /*0690*/  USHF.L.U32 UR9, UR8, 0xb, URZ ;  /* 0x0000000b08097899 */ /* 0x000fe400080006ff */
[----:B------:R-:W-:Y:S02]  /*06a0*/  USHF.L.U32 UR8, UR8, 0x1, URZ ;  /* 0x0000000108087899 */ /* 0x000fe400080006ff */
[----:B------:R-:W-:-:S04]  /*06b0*/  UIADD3 UR10, UPT, UPT, -UR5, 0x100000, URZ ;  /* 0x00100000050a7890 */ /* 0x000fc8000fffe1ff */
[----:B------:R-:W-:Y:S02]  /*06c0*/  USHF.L.U32 UR11, UR10, 0xb, URZ ;  /* 0x0000000b0a0b7899 */ /* 0x000fe400080006ff */
[----:B------:R-:W-:Y:S01]  /*06d0*/  USHF.L.U32 UR10, UR10, 0x1, URZ ;  /* 0x000000010a0a7899 */ /* 0x000fe200080006ff */
[----:B------:R-:W1:Y:S03]  /*06e0*/  FENCE.VIEW.ASYNC.S ;  /* 0x00000000000073c6 */ /* 0x000e660000000000 */
[----:B-1----:R2:W3:Y:S01]  /*06f0*/  SYNCS.EXCH.64 URZ, [UR7+0x70], UR8 ;  /* 0x0000700807ff75b2 */ /* 0x0024e20008000100 */
[----:B------:R2:W4:Y:S07]  /*0700*/  SYNCS.EXCH.64 URZ, [UR7+0x78], UR8 ;  /* 0x0000780807ff75b2 */ /* 0x00052e0008000100 */
[----:B------:R2:W1:Y:S01]  /*0710*/  SYNCS.EXCH.64 URZ, [UR7+0x80], UR10 ;  /* 0x0000800a07ff75b2 */ /* 0x0004620008000100 */
[----:B------:R2:W1:Y:S02]  /*0720*/  SYNCS.EXCH.64 URZ, [UR7+0x88], UR10 ;  /* 0x0000880a07ff75b2 */ /* 0x0004640008000100 */
[----:B--2---:R-:W-:Y:S01]  /*0730*/  NOP ;  /* 0x0000000000007918 */ /* 0x004fe20000000000 */
.L_x_10:
[----:B------:R-:W-:Y:S01]  /*0740*/  NOP ;  /* 0x0000000000007918 */ /* 0x000fe20000000000 */
[----:B-1-34-:R-:W-:Y:S06]  /*0750*/  BAR.SYNC.DEFER_BLOCKING 0x0 ;  /* 0x0000000000007b1d */ /* 0x01afec0000010000 */
[----:B------:R-:W-:Y:S05]  /*0760*/  BRA.U UP4, `(.L_x_11) ;  /* 0x0000000104287547 */ /* 0x000fea000b800000 */
[----:B------:R-:W-:Y:S01]  /*0770*/  UMOV UR6, 0x400 ;  /* 0x0000040000067882 */ /* 0x000fe20000000000 */
[----:B------:R-:W-:Y:S01]  /*0780*/  UMOV UR5, 0x20 ;  /* 0x0000002000057882 */ /* 0x000fe20000000000 */
[----:B------:R-:W-:Y:S02]  /*0790*/  ULEA UR6, UR4, UR6, 0x18 ;  /* 0x0000000604067291 */ /* 0x000fe4000f8ec0ff */
[----:B------:R-:W-:-:S04]  /*07a0*/  UIADD3 UR8, UPT, UPT, -UR5, 0x100000, URZ ;  /* 0x0010000005087890 */ /* 0x000fc8000fffe1ff */
[----:B------:R-:W-:Y:S02]  /*07b0*/  USHF.L.U32 UR9, UR8, 0xb, URZ ;  /* 0x0000000b08097899 */ /* 0x000fe400080006ff */
[----:B------:R-:W-:Y:S01]  /*07c0*/  USHF.L.U32 UR8, UR8, 0x1, URZ ;  /* 0x0000000108087899 */ /* 0x000fe200080006ff */
[----:B------:R-:W-:Y:S01]  /*07d0*/  ELECT P0, URZ, PT ;  /* 0x0000000000ff782f */ /* 0x000fe20003800000 */
[----:B------:R-:W1:Y:S10]  /*07e0*/  FENCE.VIEW.ASYNC.S ;  /* 0x00000000000073c6 */ /* 0x000e740000000000 */
[----:B-1----:R1:W2:Y:S01]  /*07f0*/  SYNCS.EXCH.64 URZ, [UR6+0x90], UR8 ;  /* 0x0000900806ff75b2 */ /* 0x0022a20008000100 */
[----:B------:R-:W-:Y:S01]  /*0800*/  NOP ;  /* 0x0000000000007918 */ /* 0x000fe20000000000 */
.L_x_11:
[----:B------:R-:W-:Y:S01]  /*0810*/  NOP ;  /* 0x0000000000007918 */ /* 0x000fe20000000000 */
[----:B------:R-:W-:Y:S05]  /*0820*/  BRA.U !UP3, `(.L_x_12) ;  /* 0x000000010b087547 */ /* 0x000fea000b800000 */
[----:B--2---:R-:W-:Y:S01]  /*0830*/  UCGABAR_ARV ;  /* 0x00000000000079c7 */ /* 0x004fe20008000000 */
[----:B------:R-:W-:Y:S05]  /*0840*/  BRA `(.L_x_13) ;  /* 0x0000000000047947 */ /* 0x000fea0003800000 */
.L_x_12:
[----:B--2---:R-:W-:Y:S01]  /*0850*/  NOP ;  /* 0x0000000000007918 */ /* 0x004fe20000000000 */
.L_x_13:
[----:B------:R-:W-:Y:S01]  /*0860*/  USHF.L.U32 UR37, UR23, 0x7, URZ ;  /* 0x0000000717257899 */ /* 0x000fe200080006ff */
[----:B------:R-:W-:Y:S05]  /*0870*/  BRA.U !UP3, `(.L_x_14) ;  /* 0x000000010b0c7547 */ /* 0x000fea000b800000 */
[----:B------:R-:W-:Y:S01]  /*0880*/  UCGABAR_WAIT ;  /* 0x0000000000007dc7 */ /* 0x000fe20008000000 */
[----:B------:R-:W-:Y:S01]  /*0890*/  CCTL.IVALL ;  /* 0x00000000ff00798f */ /* 0x000fe20002000000 */
[----:B------:R-:W-:Y:S05]  /*08a0*/  BRA `(.L_x_15) ;  /* 0x0000000000047947 */ /* 0x000fea0003800000 */
.L_x_14:
[----:B------:R-:W-:Y:S06]  /*08b0*/  BAR.SYNC.DEFER_BLOCKING 0x0 ;  /* 0x0000000000007b1d */ /* 0x000fec0000010000 */
.L_x_15:
[----:B------:R-:W-:Y:S01]  /*08c0*/  ISETP.NE.AND P0, PT, R72, 0x6, PT ;  /* 0x000000064800780c */ /* 0x000fe20003f05270 */
[----:B------:R-:W2:-:S12]  /*08d0*/  LDCU.64 UR30, c[0x0][0x358] ;  /* 0x00006b00ff1e77ac */ /* 0x000e980008000a00 */
[----:B------:R-:W-:Y:S05]  /*08e0*/  @P0 BRA `(.L_x_16) ;  /* 0x0000000800bc0947 */ /* 0x000fea0003800000 */
[----:B------:R-:W-:Y:S01]  /*08f0*/  LOP3.LUT R0, R68, 0x1f, RZ, 0xc0, !PT ;  /* 0x0000001f44007812 */ /* 0x000fe200078ec0ff */
[----:B------:R-:W-:Y:S01]  /*0900*/  IMAD.MOV.U32 R11, RZ, RZ, 0x7fffffff ;  /* 0x7fffffffff0b7424 */ /* 0x000fe200078e00ff */
[----:B------:R-:W3:Y:S01]  /*0910*/  S2UR UR22, SR_CTAID.Z ;  /* 0x00000000001679c3 */ /* 0x000ee20000002700 */
[----:B-1----:R-:W3:Y:S01]  /*0920*/  LDCU.64 UR6, c[0x0][0x760] ;  /* 0x0000ec00ff0677ac */ /* 0x002ee20008000a00 */
[C---:B------:R-:W-:Y:S01]  /*0930*/  ISETP.GT.U32.AND P0, PT, R0.reuse, 0x7, PT ;  /* 0x000000070000780c */ /* 0x040fe20003f04070 */
[----:B------:R-:W1:Y:S01]  /*0940*/  LDCU.U8 UR11, c[0x0][0x768] ;  /* 0x0000ed00ff0b77ac */ /* 0x000e620008000000 */
[----:B------:R-:W4:Y:S01]  /*0950*/  LDCU.U8 UR15, c[0x0][0x769] ;  /* 0x0000ed20ff0f77ac */ /* 0x000f220008000000 */
[----:B------:R-:W5:Y:S10]  /*0960*/  LDCU.64 UR4, c[0x0][0x778] ;  /* 0x0000ef00ff0477ac */ /* 0x000f740008000a00 */
[----:B------:R-:W2:Y:S01]  /*0970*/  @!P0 LDC.64 R2, c[0x0][0x748] ;  /* 0x0001d200ff028b82 */ /* 0x000ea20000000a00 */
[----:B------:R-:W1:Y:S01]  /*0980*/  LDCU.U8 UR10, c[0x0][0x780] ;  /* 0x0000f000ff0a77ac */ /* 0x000e620008000000 */
[----:B------:R-:W1:Y:S01]  /*0990*/  LDCU.U8 UR12, c[0x0][0x781] ;  /* 0x0000f020ff0c77ac */ /* 0x000e620008000000 */
[----:B------:R-:W1:Y:S01]  /*09a0*/  LDCU UR16, c[0x0][0x770] ;  /* 0x0000ee00ff1077ac */ /* 0x000e620008000800 */
[----:B------:R-:W1:Y:S01]  /*09b0*/  LDCU.U8 UR14, c[0x0][0x774] ;  /* 0x0000ee80ff0e77ac */ /* 0x000e620008000000 */
[----:B--2---:R-:W-:-:S05]  /*09c0*/  @!P0 IMAD.WIDE.U32 R2, R0, 0x4, R2 ;  /* 0x0000000400028825 */ /* 0x004fca00078e0002 */
[----:B------:R2:W5:Y:S01]  /*09d0*/  @!P0 LDG.E R11, desc[UR30][R2.64] ;  /* 0x0000001e020b8981 */ /* 0x000562000c1e1900 */
[----:B---3--:R-:W-:Y:S01]  /*09e0*/  UIMAD.WIDE.U32 UR8, UR22, UR7, URZ ;  /* 0x00000007160872a5 */ /* 0x008fe2000f8e00ff */
[----:B------:R-:W-:Y:S01]  /*09f0*/  HFMA2 R0, -RZ, RZ, 0, 5.9604644775390625e-08 ;  /* 0x00000001ff007431 */ /* 0x000fe200000001ff */
[----:B------:R-:W3:Y:S02]  /*0a00*/  LDCU.U8 UR13, c[0x0][0x775] ;  /* 0x0000eea0ff0d77ac */ /* 0x000ee40008000000 */
[----:B------:R-:W-:Y:S02]  /*0a10*/  UIADD3 UR7, UPT, UPT, -UR9, UR22, URZ ;  /* 0x0000001609077290 */ /* 0x000fe4000fffe1ff */
[----:B------:R-:W-:Y:S02]  /*0a20*/  UISETP.GT.U32.AND UP0, UPT, UR22, 0xff, UPT ;  /* 0x000000ff1600788c */ /* 0x000fe4000bf04070 */
[----:B-1----:R-:W-:-:S04]  /*0a30*/  USHF.R.U32.HI UR7, URZ, UR11, UR7 ;  /* 0x0000000bff077299 */ /* 0x002fc80008011607 */
[----:B------:R-:W-:-:S04]  /*0a40*/  UIADD3 UR7, UPT, UPT, UR9, UR7, URZ ;  /* 0x0000000709077290 */ /* 0x000fc8000fffe0ff */
[----:B----4-:R-:W-:-:S04]  /*0a50*/  USHF.R.U32.HI UR7, URZ, UR15, UR7 ;  /* 0x0000000fff077299 */ /* 0x010fc80008011607 */
[----:B------:R-:W-:Y:S01]  /*0a60*/  UIADD3 UR7, UPT, UPT, -UR7, URZ, URZ ;  /* 0x000000ff07077290 */ /* 0x000fe2000fffe1ff */
[----:B--2---:R-:W-:-:S03]  /*0a70*/  IMAD.MOV.U32 R2, RZ, RZ, RZ ;  /* 0x000000ffff027224 */ /* 0x004fc600078e00ff */
[----:B------:R-:W-:-:S04]  /*0a80*/  UIMAD UR6, UR7, UR6, UR22 ;  /* 0x00000006070672a4 */ /* 0x000fc8000f8e0216 */
[----:B-----5:R-:W-:-:S07]  /*0a90*/  UIMAD.WIDE.U32 UR8, UR6, UR5, URZ ;  /* 0x00000005060872a5 */ /* 0x020fce000f8e00ff */
[----:B------:R-:W-:Y:S02]  /*0aa0*/  UMOV UR5, UR9 ;  /* 0x0000000900057c82 */ /* 0x000fe40008000000 */
[----:B------:R-:W-:-:S04]  /*0ab0*/  UIADD3 UR8, UPT, UPT, UR6, -UR5, URZ ;  /* 0x8000000506087290 */ /* 0x000fc8000fffe0ff */
[----:B------:R-:W-:-:S04]  /*0ac0*/  USHF.R.U32.HI UR8, URZ, UR10, UR8 ;  /* 0x0000000aff087299 */ /* 0x000fc80008011608 */
[----:B------:R-:W-:Y:S01]  /*0ad0*/  UIADD3 UR8, UPT, UPT, UR5, UR8, URZ ;  /* 0x0000000805087290 */ /* 0x000fe2000fffe0ff */
[----:B------:R-:W1:Y:S03]  /*0ae0*/  LDCU UR5, c[0x0][0x76c] ;  /* 0x0000ed80ff0577ac */ /* 0x000e660008000800 */
[----:B------:R-:W-:-:S04]  /*0af0*/  USHF.R.U32.HI UR8, URZ, UR12, UR8 ;  /* 0x0000000cff087299 */ /* 0x000fc80008011608 */
[----:B------:R-:W-:-:S07]  /*0b00*/  UIMAD.WIDE.U32 UR16, UR8, UR16, URZ ;  /* 0x00000010081072a5 */ /* 0x000fce000f8e00ff */
[----:B------:R-:W-:Y:S02]  /*0b10*/  UMOV UR9, UR17 ;  /* 0x0000001100097c82 */ /* 0x000fe40008000000 */
[----:B------:R-:W-:-:S04]  /*0b20*/  UIADD3 UR7, UPT, UPT, UR8, -UR9, URZ ;  /* 0x8000000908077290 */ /* 0x000fc8000fffe0ff */
[----:B------:R-:W-:-:S04]  /*0b30*/  USHF.R.U32.HI UR7, URZ, UR14, UR7 ;  /* 0x0000000eff077299 */ /* 0x000fc80008011607 */
[----:B------:R-:W-:-:S04]  /*0b40*/  UIADD3 UR7, UPT, UPT, UR9, UR7, URZ ;  /* 0x0000000709077290 */ /* 0x000fc8000fffe0ff */
[----:B---3--:R-:W-:-:S04]  /*0b50*/  USHF.R.U32.HI UR7, URZ, UR13, UR7 ;  /* 0x0000000dff077299 */ /* 0x008fc80008011607 */
[----:B------:R-:W-:-:S04]  /*0b60*/  UIADD3 UR7, UPT, UPT, -UR7, URZ, URZ ;  /* 0x000000ff07077290 */ /* 0x000fc8000fffe1ff */
[----:B-1----:R-:W-:Y:S02]  /*0b70*/  UIMAD UR5, UR7, UR5, UR8 ;  /* 0x00000005070572a4 */ /* 0x002fe4000f8e0208 */
[----:B------:R-:W-:Y:S02]  /*0b80*/  UIADD3 UR8, UPT, UPT, -UR8, URZ, URZ ;  /* 0x000000ff08087290 */ /* 0x000fe4000fffe1ff */
[----:B------:R-:W-:Y:S02]  /*0b90*/  UIADD3 UR5, UPT, UPT, UR5, UR5, URZ ;  /* 0x0000000505057290 */ /* 0x000fe4000fffe0ff */
[----:B------:R-:W-:Y:S02]  /*0ba0*/  UIMAD UR4, UR8, UR4, UR6 ;  /* 0x00000004080472a4 */ /* 0x000fe4000f8e0206 */
[----:B------:R-:W-:-:S04]  /*0bb0*/  ULOP3.LUT UR5, UR5, 0x1, UR21, 0xf8, !UPT ;  /* 0x0000000105057892 */ /* 0x000fc8000f8ef815 */
[----:B------:R-:W-:Y:S02]  /*0bc0*/  MOV R5, UR4 ;  /* 0x0000000400057c02 */ /* 0x000fe40008000f00 */
[----:B------:R-:W-:Y:S01]  /*0bd0*/  IMAD.U32 R4, RZ, RZ, UR5 ;  /* 0x00000005ff047e24 */ /* 0x000fe2000f8e00ff */
[----:B------:R1:W2:Y:S01]  /*0be0*/  SHFL.IDX PT, R3, R11, 0x7, 0x1f ;  /* 0x00e01f000b037f89 */ /* 0x0002a200000e0000 */
[----:B------:R-:W-:Y:S05]  /*0bf0*/  BRA.U UP0, `(.L_x_17) ;  /* 0x0000000500847547 */ /* 0x000fea000b800000 */
[----:B--2---:R-:W-:Y:S01]  /*0c00*/  SHF.R.S32.HI R10, RZ, 0x1f, R3 ;  /* 0x0000001fff0a7819 */ /* 0x004fe20000011403 */
[----:B------:R-:W2:Y:S01]  /*0c10*/  LDCU UR5, c[0x0][0x374] ;  /* 0x00006e80ff0577ac */ /* 0x000ea20008000800 */
[----:B------:R-:W-:Y:S02]  /*0c20*/  IMAD.MOV.U32 R6, RZ, RZ, -0x1 ;  /* 0xffffffffff067424 */ /* 0x000fe400078e00ff */
[----:B------:R-:W-:Y:S01]  /*0c30*/  LEA.HI R10, R10, R3, RZ, 0x8 ;  /* 0x000000030a0a7211 */ /* 0x000fe200078f40ff */
[----:B------:R-:W2:Y:S01]  /*0c40*/  LDCU UR4, c[0x0][0x370] ;  /* 0x00006e00ff0477ac */ /* 0x000ea20008000800 */
[----:B------:R-:W-:Y:S02]  /*0c50*/  IMAD.MOV.U32 R2, RZ, RZ, RZ ;  /* 0x000000ffff027224 */ /* 0x000fe400078e00ff */
[----:B------:R-:W-:Y:S01]  /*0c60*/  LOP3.LUT R0, R10, 0xffffff00, RZ, 0xc0, !PT ;  /* 0xffffff000a007812 */ /* 0x000fe200078ec0ff */
[----:B------:R-:W3:Y:S01]  /*0c70*/  LDCU UR20, c[0x0][0x378] ;  /* 0x00006f00ff1477ac */ /* 0x000ee20008000800 */
[----:B------:R-:W-:-:S02]  /*0c80*/  IMAD.MOV.U32 R9, RZ, RZ, RZ ;  /* 0x000000ffff097224 */ /* 0x000fc400078e00ff */
[C---:B------:R-:W-:Y:S01]  /*0c90*/  ISETP.NE.AND P0, PT, R3.reuse, R0, PT ;  /* 0x000000000300720c */ /* 0x040fe20003f05270 */
[----:B------:R-:W4:Y:S01]  /*0ca0*/  LDCU UR9, c[0x0][0x770] ;  /* 0x0000ee00ff0977ac */ /* 0x000f220008000800 */
[----:B------:R-:W-:Y:S02]  /*0cb0*/  SHF.R.S32.HI R0, RZ, 0x8, R10 ;  /* 0x00000008ff007819 */ /* 0x000fe4000001140a */
[----:B------:R-:W-:Y:S01]  /*0cc0*/  ISETP.LT.AND P0, PT, R3, RZ, P0 ;  /* 0x000000ff0300720c */ /* 0x000fe20000701270 */
[----:B------:R-:W1:Y:S01]  /*0cd0*/  LDCU UR8, c[0x0][0x76c] ;  /* 0x0000ed80ff0877ac */ /* 0x000e620008000800 */
[----:B------:R-:W-:Y:S01]  /*0ce0*/  LEA.HI.SX32 R10, R10, 0xffffffff, 0x18 ;  /* 0xffffffff0a0a7811 */ /* 0x000fe200078fc2ff */
[----:B------:R-:W1:Y:S01]  /*0cf0*/  LDCU.64 UR6, c[0x0][0x760] ;  /* 0x0000ec00ff0677ac */ /* 0x000e620008000a00 */
[----:B--2---:R-:W-:-:S04]  /*0d00*/  UIMAD UR4, UR5, UR4, URZ ;  /* 0x00000004050472a4 */ /* 0x004fc8000f8e02ff */
[----:B---3--:R-:W-:-:S05]  /*0d10*/  UIMAD UR20, UR4, UR20, URZ ;  /* 0x00000014041472a4 */ /* 0x008fca000f8e02ff */
[----:B------:R-:W-:Y:S02]  /*0d20*/  @!P0 IMAD.MOV R10, RZ, RZ, R0 ;  /* 0x000000ffff0a8224 */ /* 0x000fe400078e0200 */
[----:B------:R-:W-:Y:S01]  /*0d30*/  IMAD.MOV.U32 R0, RZ, RZ, 0x1 ;  /* 0x00000001ff007424 */ /* 0x000fe200078e00ff */
[----:B------:R-:W-:Y:S01]  /*0d40*/  ULEA.HI UR20, UR20, UR20, URZ, 0x1 ;  /* 0x0000001414147291 */ /* 0x000fe2000f8f08ff */
[----:B------:R-:W2:Y:S03]  /*0d50*/  LDCU.64 UR4, c[0x0][0x778] ;  /* 0x0000ef00ff0477ac */ /* 0x000ea60008000a00 */
[----:B----4-:R-:W-:-:S12]  /*0d60*/  USHF.R.S32.HI UR20, URZ, 0x1, UR20 ;  /* 0x00000001ff147899 */ /* 0x010fd80008011414 */
.L_x_22:
[----:B---3--:R-:W-:-:S04]  /*0d70*/  LEA.HI R7, R4, R4, RZ, 0x1 ;  /* 0x0000000404077211 */ /* 0x008fc800078f08ff */
[----:B------:R-:W-:Y:S02]  /*0d80*/  LOP3.LUT R3, R7, 0xfffffffe, RZ, 0xc0, !PT ;  /* 0xfffffffe07037812 */ /* 0x000fe400078ec0ff */
[----:B------:R-:W-:Y:S02]  /*0d90*/  SHF.R.S32.HI R7, RZ, 0x1, R7 ;  /* 0x00000001ff077819 */ /* 0x000fe40000011407 */
[----:B------:R-:W-:-:S03]  /*0da0*/  ISETP.NE.AND P0, PT, R4, R3, PT ;  /* 0x000000030400720c */ /* 0x000fc60003f05270 */
[----:B------:R-:W-:Y:S01]  /*0db0*/  VIADD R3, R7, 0xffffffff ;  /* 0xffffffff07037836 */ /* 0x000fe20000000000 */
[----:B------:R-:W-:-:S13]  /*0dc0*/  ISETP.LT.AND P0, PT, R4, RZ, P0 ;  /* 0x000000ff0400720c */ /* 0x000fda0000701270 */
[----:B------:R-:W-:-:S05]  /*0dd0*/  @!P0 IMAD.MOV R3, RZ, RZ, R7 ;  /* 0x000000ffff038224 */ /* 0x000fca00078e0207 */
[----:B------:R-:W-:-:S13]  /*0de0*/  ISETP.GE.AND P0, PT, R3, R10, PT ;  /* 0x0000000a0300720c */ /* 0x000fda0003f06270 */
[----:B----4-:R-:W-:Y:S05]  /*0df0*/  @P0 BRA `(.L_x_18) ;  /* 0x0000000000940947 */ /* 0x010fea0003800000 */
[----:B------:R-:W-:-:S04]  /*0e00*/  SHF.L.U32 R8, R3, 0x8, RZ ;  /* 0x0000000803087819 */ /* 0x000fc800000006ff */
[----:B------:R-:W-:-:S13]  /*0e10*/  ISETP.GE.AND P0, PT, R8, R9, PT ;  /* 0x000000090800720c */ /* 0x000fda0003f06270 */
[----:B------:R-:W-:Y:S05]  /*0e20*/  @!P0 BRA `(.L_x_19) ;  /* 0x0000000000388947 */ /* 0x000fea0003800000 */
[----:B------:R-:W-:Y:S01]  /*0e30*/  VIADD R3, R6, 0x1 ;  /* 0x0000000106037836 */ /* 0x000fe20000000000 */
[----:B------:R-:W-:-:S04]  /*0e40*/  MOV R6, 0xffffffff ;  /* 0xffffffff00067802 */ /* 0x000fc80000000f00 */
[----:B------:R-:W-:-:S13]  /*0e50*/  ISETP.GT.U32.AND P0, PT, R3, 0x1f, PT ;  /* 0x0000001f0300780c */ /* 0x000fda0003f04070 */
[----:B------:R-:W-:Y:S05]  /*0e60*/  @P0 BRA `(.L_x_20) ;  /* 0x0000000000240947 */ /* 0x000fea0003800000 */
[----:B------:R-:W-:Y:S01]  /*0e70*/  ISETP.GT.AND P0, PT, R11, R8, PT ;  /* 0x000000080b00720c */ /* 0x000fe20003f04270 */
[----:B------:R-:W-:-:S05]  /*0e80*/  IMAD.MOV.U32 R6, RZ, RZ, -0x1 ;  /* 0xffffffffff067424 */ /* 0x000fca00078e00ff */
[----:B------:R-:W-:-:S07]  /*0e90*/  SHF.L.U32 R6, R6, R3, RZ ;  /* 0x0000000306067219 */ /* 0x000fce00000006ff */
[----:B------:R-:W-:-:S04]  /*0ea0*/  VOTE.ANY R3, PT, P0 ;  /* 0x0000000000037806 */ /* 0x000fc800000e0100 */
[----:B------:R-:W-:-:S05]  /*0eb0*/  LOP3.LUT P0, R6, R3, RZ, R6, 0xa0, !PT ;  /* 0x000000ff03067212 */ /* 0x000fca000780a006 */
[----:B------:R-:W-:-:S05]  /*0ec0*/  VIADD R3, R6, 0xffffffff ;  /* 0xffffffff06037836 */ /* 0x000fca0000000000 */
[----:B------:R-:W-:-:S04]  /*0ed0*/  LOP3.LUT R3, R6, R3, RZ, 0xc, !PT ;  /* 0x0000000306037212 */ /* 0x000fc800078e0cff */
[----:B------:R-:W3:Y:S02]  /*0ee0*/  POPC R6, R3 ;  /* 0x0000000300067309 */ /* 0x000ee40000000000 */
[----:B---3--:R-:W-:-:S07]  /*0ef0*/  SEL R6, R6, 0xffffffff, P0 ;  /* 0xffffffff06067807 */ /* 0x008fce0000000000 */
.L_x_20:
[----:B------:R3:W4:Y:S02]  /*0f00*/  SHFL.IDX PT, R9, R11, R6, 0x1f ;  /* 0x00001f060b097589 */ /* 0x00072400000e0000 */
.L_x_19:
[----:B------:R-:W5:Y:S01]  /*0f10*/  S2R R3, SR_CgaCtaId ;  /* 0x0000000000037919 */ /* 0x000f620000008800 */
[----:B------:R-:W-:Y:S01]  /*0f20*/  MOV R8, 0x400 ;  /* 0x0000040000087802 */ /* 0x000fe20000000f00 */
[----:B------:R-:W-:-:S03]  /*0f30*/  IMAD.U32 R13, R0, -0x80000000, RZ ;  /* 0x80000000000d7824 */ /* 0x000fc600078e00ff */
[----:B-----5:R-:W-:-:S05]  /*0f40*/  LEA R3, R3, R8, 0x18 ;  /* 0x0000000803037211 */ /* 0x020fca00078ec0ff */
[----:B------:R-:W-:-:S04]  /*0f50*/  IMAD R8, R2, 0x8, R3 ;  /* 0x0000000802087824 */ /* 0x000fc800078e0203 */
[----:B------:R-:W5:Y:S02]  /*0f60*/  SYNCS.PHASECHK.TRANS64.TRYWAIT P0, [R8+URZ+0x80], R13 ;  /* 0x0000800d080075a7 */ /* 0x000f6400080011ff */
[----:B-----5:R-:W-:Y:S05]  /*0f70*/  @!P0 BRA `(.L_x_21) ;  /* 0x0000004c002c8947 */ /* 0x020fea0003800000 */
.L_x_88:
[----:B------:R-:W-:Y:S01]  /*0f80*/  ELECT P0, URZ, PT ;  /* 0x0000000000ff782f */ /* 0x000fe20003800000 */
[----:B------:R-:W-:-:S12]  /*0f90*/  IMAD.MOV.U32 R7, RZ, RZ, 0x1 ;  /* 0x00000001ff077424 */ /* 0x000fd800078e00ff */
[C---:B------:R-:W-:Y:S02]  /*0fa0*/  @P0 IMAD R3, R2.reuse, 0x10, R3 ;  /* 0x0000001002030824 */ /* 0x040fe400078e0203 */
[----:B------:R-:W-:-:S03]  /*0fb0*/  VIADD R2, R2, 0x1 ;  /* 0x0000000102027836 */ /* 0x000fc60000000000 */
[----:B------:R3:W-:Y:S02]  /*0fc0*/  @P0 STS.128 [R3+0x38810], R4 ;  /* 0x0388100403000388 */ /* 0x0007e40000000c00 */
[----:B------:R-:W-:Y:S01]  /*0fd0*/  ISETP.NE.AND P0, PT, R2, 0x2, PT ;  /* 0x000000020200780c */ /* 0x000fe20003f05270 */
[----:B------:R5:W-:Y:S06]  /*0fe0*/  MEMBAR.ALL.CTA ;  /* 0x0000000000007992 */ /* 0x000bec0000008000 */
[----:B-----5:R-:W5:Y:S01]  /*0ff0*/  FENCE.VIEW.ASYNC.S ;  /* 0x00000000000073c6 */ /* 0x020f620000000000 */
[----:B---3--:R-:W-:-:S02]  /*1000*/  SEL R13, RZ, 0x1, P0 ;  /* 0x00000001ff0d7807 */ /* 0x008fc40000000000 */
[----:B------:R-:W-:Y:S02]  /*1010*/  SEL R2, R2, RZ, P0 ;  /* 0x000000ff02027207 */ /* 0x000fe40000000000 */
[----:B------:R-:W-:Y:S01]  /*1020*/  LOP3.LUT R0, R0, R13, RZ, 0x3c, !PT ;  /* 0x0000000d00007212 */ /* 0x000fe200078e3cff */
[----:B-----5:R-:W-:Y:S06]  /*1030*/  BAR.SYNC.DEFER_BLOCKING 0x4, 0x20 ;  /* 0x0100800000007b1d */ /* 0x020fec0000010000 */
[----:B------:R3:W-:Y:S02]  /*1040*/  SYNCS.ARRIVE.TRANS64.ART0 RZ, [R8+URZ+0x70], R7 ;  /* 0x0000700708ff79a7 */ /* 0x0007e400085000ff */
.L_x_18:
[----:B------:R-:W-:-:S04]  /*1050*/  UIADD3 UR22, UPT, UPT, UR20, UR22, URZ ;  /* 0x0000001614167290 */ /* 0x000fc8000fffe0ff */
[----:B-1----:R-:W-:Y:S02]  /*1060*/  UIMAD.WIDE.U32 UR16, UR22, UR7, URZ ;  /* 0x00000007161072a5 */ /* 0x002fe4000f8e00ff */
[----:B------:R-:W-:Y:S02]  /*1070*/  UISETP.GE.AND UP0, UPT, UR22, 0x100, UPT ;  /* 0x000001001600788c */ /* 0x000fe4000bf06270 */
[----:B------:R-:W-:-:S04]  /*1080*/  UIADD3 UR16, UPT, UPT, UR22, -UR17, URZ ;  /* 0x8000001116107290 */ /* 0x000fc8000fffe0ff */
[----:B------:R-:W-:-:S04]  /*1090*/  USHF.R.U32.HI UR16, URZ, UR11, UR16 ;  /* 0x0000000bff107299 */ /* 0x000fc80008011610 */
[----:B------:R-:W-:-:S04]  /*10a0*/  UIADD3 UR16, UPT, UPT, UR17, UR16, URZ ;  /* 0x0000001011107290 */ /* 0x000fc8000fffe0ff */
[----:B------:R-:W-:-:S04]  /*10b0*/  USHF.R.U32.HI UR19, URZ, UR15, UR16 ;  /* 0x0000000fff137299 */ /* 0x000fc80008011610 */
[----:B------:R-:W-:-:S04]  /*10c0*/  UIADD3 UR19, UPT, UPT, -UR19, URZ, URZ ;  /* 0x000000ff13137290 */ /* 0x000fc8000fffe1ff */
[----:B------:R-:W-:-:S04]  /*10d0*/  UIMAD UR19, UR6, UR19, UR22 ;  /* 0x00000013061372a4 */ /* 0x000fc8000f8e0216 */
[----:B--2---:R-:W-:-:S04]  /*10e0*/  UIMAD.WIDE.U32 UR16, UR19, UR5, URZ ;  /* 0x00000005131072a5 */ /* 0x004fc8000f8e00ff */
[----:B------:R-:W-:-:S04]  /*10f0*/  UIADD3 UR16, UPT, UPT, UR19, -UR17, URZ ;  /* 0x8000001113107290 */ /* 0x000fc8000fffe0ff */
[----:B------:R-:W-:-:S04]  /*1100*/  USHF.R.U32.HI UR16, URZ, UR10, UR16 ;  /* 0x0000000aff107299 */ /* 0x000fc80008011610 */
[----:B------:R-:W-:-:S04]  /*1110*/  UIADD3 UR16, UPT, UPT, UR17, UR16, URZ ;  /* 0x0000001011107290 */ /* 0x000fc8000fffe0ff */
[----:B------:R-:W-:-:S04]  /*1120*/  USHF.R.U32.HI UR18, URZ, UR12, UR16 ;  /* 0x0000000cff127299 */ /* 0x000fc80008011610 */
[----:B------:R-:W-:-:S04]  /*1130*/  UIMAD.WIDE.U32 UR16, UR18, UR9, URZ ;  /* 0x00000009121072a5 */ /* 0x000fc8000f8e00ff */
[----:B------:R-:W-:-:S04]  /*1140*/  UIADD3 UR16, UPT, UPT, UR18, -UR17, URZ ;  /* 0x8000001112107290 */ /* 0x000fc8000fffe0ff */
[----:B------:R-:W-:-:S04]  /*1150*/  USHF.R.U32.HI UR16, URZ, UR14, UR16 ;  /* 0x0000000eff107299 */ /* 0x000fc80008011610 */
[----:B------:R-:W-:-:S04]  /*1160*/  UIADD3 UR16, UPT, UPT, UR17, UR16, URZ ;  /* 0x0000001011107290 */ /* 0x000fc8000fffe0ff */
[----:B------:R-:W-:-:S04]  /*1170*/  USHF.R.U32.HI UR16, URZ, UR13, UR16 ;  /* 0x0000000dff107299 */ /* 0x000fc80008011610 */
[----:B------:R-:W-:-:S04]  /*1180*/  UIADD3 UR16, UPT, UPT, -UR16, URZ, URZ ;  /* 0x000000ff10107290 */ /* 0x000fc8000fffe1ff */
[----:B------:R-:W-:Y:S02]  /*1190*/  UIMAD UR16, UR8, UR16, UR18 ;  /* 0x00000010081072a4 */ /* 0x000fe4000f8e0212 */
[----:B------:R-:W-:Y:S02]  /*11a0*/  UIADD3 UR18, UPT, UPT, -UR18, URZ, URZ ;  /* 0x000000ff12127290 */ /* 0x000fe4000fffe1ff */
[----:B------:R-:W-:Y:S02]  /*11b0*/  UIADD3 UR16, UPT, UPT, UR16, UR16, URZ ;  /* 0x0000001010107290 */ /* 0x000fe4000fffe0ff */
[----:B------:R-:W-:Y:S02]  /*11c0*/  UIMAD UR18, UR4, UR18, UR19 ;  /* 0x00000012041272a4 */ /* 0x000fe4000f8e0213 */
[----:B------:R-:W-:-:S04]  /*11d0*/  ULOP3.LUT UR16, UR16, 0x1, UR21, 0xf8, !UPT ;  /* 0x0000000110107892 */ /* 0x000fc8000f8ef815 */
[----:B------:R-:W-:Y:S02]  /*11e0*/  MOV R5, UR18 ;  /* 0x0000001200057c02 */ /* 0x000fe40008000f00 */
[----:B------:R-:W-:Y:S01]  /*11f0*/  MOV R4, UR16 ;  /* 0x0000001000047c02 */ /* 0x000fe20008000f00 */
[----:B------:R-:W-:Y:S06]  /*1200*/  BRA.U !UP0, `(.L_x_22) ;  /* 0xfffffff908d87547 */ /* 0x000fec000b83ffff */
.L_x_17:
[----:B------:R-:W5:Y:S01]  /*1210*/  S2UR UR4, SR_CgaCtaId ;  /* 0x00000000000479c3 */ /* 0x000f620000008800 */
[----:B------:R-:W-:Y:S01]  /*1220*/  UMOV UR5, 0x400 ;  /* 0x0000040000057882 */ /* 0x000fe20000000000 */
[----:B------:R-:W-:Y:S01]  /*1230*/  IMAD.U32 R6, R0, -0x80000000, RZ ;  /* 0x8000000000067824 */ /* 0x000fe200078e00ff */
[C---:B------:R-:W-:Y:S01]  /*1240*/  ISETP.NE.AND P0, PT, R2.reuse, 0x1, PT ;  /* 0x000000010200780c */ /* 0x040fe20003f05270 */
[----:B---3--:R-:W-:-:S05]  /*1250*/  VIADD R8, R2, 0x2 ;  /* 0x0000000202087836 */ /* 0x008fca0000000000 */
[----:B------:R-:W-:Y:S01]  /*1260*/  SEL R8, R8, 0x1, P0 ;  /* 0x0000000108087807 */ /* 0x000fe20000000000 */
[----:B-----5:R-:W-:-:S06]  /*1270*/  ULEA UR5, UR4, UR5, 0x18 ;  /* 0x0000000504057291 */ /* 0x020fcc000f8ec0ff */
[----:B--2---:R-:W-:-:S04]  /*1280*/  LEA R3, R2, UR5, 0x3 ;  /* 0x0000000502037c11 */ /* 0x004fc8000f8e18ff */
[----:B------:R-:W2:Y:S02]  /*1290*/  SYNCS.PHASECHK.TRANS64.TRYWAIT P1, [R3+URZ+0x80], R6 ;  /* 0x00008006030075a7 */ /* 0x000ea400080211ff */
[----:B--2---:R-:W-:Y:S05]  /*12a0*/  @!P1 BRA `(.L_x_23) ;  /* 0x0000004800789947 */ /* 0x004fea0003800000 */
.L_x_90:
[----:B------:R-:W-:Y:S02]  /*12b0*/  ELECT P2, URZ, PT ;  /* 0x0000000000ff782f */ /* 0x000fe40003840000 */
[----:B------:R-:W-:Y:S01]  /*12c0*/  ISETP.NE.AND P0, PT, R8, 0x2, PT ;  /* 0x000000020800780c */ /* 0x000fe20003f05270 */
[----:B--2---:R-:W-:-:S03]  /*12d0*/  IMAD.MOV.U32 R7, RZ, RZ, RZ ;  /* 0x000000ffff077224 */ /* 0x004fc600078e00ff */
[----:B------:R-:W-:Y:S02]  /*12e0*/  ISETP.EQ.XOR P1, PT, R2, 0x1, !P0 ;  /* 0x000000010200780c */ /* 0x000fe40004722a70 */
[----:B------:R-:W-:Y:S02]  /*12f0*/  SEL R8, R8, RZ, P0 ;  /* 0x000000ff08087207 */ /* 0x000fe40000000000 */
[----:B----4-:R-:W-:Y:S02]  /*1300*/  SEL R9, RZ, 0x1, !P1 ;  /* 0x00000001ff097807 */ /* 0x010fe40004800000 */
[----:B------:R-:W-:Y:S02]  /*1310*/  LEA R8, R8, UR5, 0x3 ;  /* 0x0000000508087c11 */ /* 0x000fe4000f8e18ff */
[----:B------:R-:W-:Y:S01]  /*1320*/  @P2 LEA R2, R2, UR5, 0x4 ;  /* 0x0000000502022c11 */ /* 0x000fe2000f8e20ff */
[----:B------:R-:W-:Y:S01]  /*1330*/  @P2 IMAD.MOV.U32 R6, RZ, RZ, -0x1 ;  /* 0xffffffffff062424 */ /* 0x000fe200078e00ff */
[----:B------:R-:W-:Y:S01]  /*1340*/  LOP3.LUT R9, R0, R9, RZ, 0x3c, !PT ;  /* 0x0000000900097212 */ /* 0x000fe200078e3cff */
[----:B------:R-:W-:-:S03]  /*1350*/  IMAD.MOV.U32 R0, RZ, RZ, 0x1 ;  /* 0x00000001ff007424 */ /* 0x000fc600078e00ff */
[----:B------:R3:W-:Y:S01]  /*1360*/  @P2 STS.128 [R2+0x38810], R4 ;  /* 0x0388100402002388 */ /* 0x0007e20000000c00 */
[----:B------:R-:W-:Y:S01]  /*1370*/  IMAD.U32 R10, R9, -0x80000000, RZ ;  /* 0x80000000090a7824 */ /* 0x000fe200078e00ff */
[----:B------:R2:W-:Y:S06]  /*1380*/  MEMBAR.ALL.CTA ;  /* 0x0000000000007992 */ /* 0x0005ec0000008000 */
[----:B--2---:R-:W2:Y:S02]  /*1390*/  FENCE.VIEW.ASYNC.S ;  /* 0x00000000000073c6 */ /* 0x004ea40000000000 */
[----:B--2---:R-:W-:Y:S06]  /*13a0*/  BAR.SYNC.DEFER_BLOCKING 0x4, 0x20 ;  /* 0x0100800000007b1d */ /* 0x004fec0000010000 */
[----:B------:R3:W-:Y:S01]  /*13b0*/  SYNCS.ARRIVE.TRANS64.ART0 RZ, [R3+URZ+0x70], R0 ;  /* 0x0000700003ff79a7 */ /* 0x0007e200085000ff */
[----:B------:R-:W2:Y:S02]  /*13c0*/  SYNCS.PHASECHK.TRANS64.TRYWAIT P0, [R8+URZ+0x80], R10 ;  /* 0x0000800a080075a7 */ /* 0x000ea400080011ff */
[----:B--23--:R-:W-:Y:S05]  /*13d0*/  @!P0 BRA `(.L_x_24) ;  /* 0x0000004800448947 */ /* 0x00cfea0003800000 */
.L_x_16:
[----:B------:R-:W-:Y:S01]  /*13e0*/  ISETP.NE.AND P0, PT, R72, 0x5, PT ;  /* 0x000000054800780c */ /* 0x000fe20003f05270 */
[----:B------:R-:W-:-:S04]  /*13f0*/  ULEA.HI UR14, UR4, UR4, URZ, 0x1 ;  /* 0x00000004040e7291 */ /* 0x000fc8000f8f08ff */
[----:B------:R-:W-:-:S04]  /*1400*/  ULOP3.LUT UR22, UR14, 0xfffffffe, URZ, 0xc0, !UPT ;  /* 0xfffffffe0e167892 */ /* 0x000fc8000f8ec0ff */
[----:B------:R-:W-:-:S04]  /*1410*/  UIADD3 UR15, UPT, UPT, -UR22, UR4, URZ ;  /* 0x00000004160f7290 */ /* 0x000fc8000fffe1ff */
[----:B------:R-:W-:Y:S08]  /*1420*/  @P0 BRA `(.L_x_25) ;  /* 0x0000000800480947 */ /* 0x000ff00003800000 */
[----:B------:R-:W-:Y:S02]  /*1430*/  UMOV UR34, 0x400 ;  /* 0x0000040000227882 */ /* 0x000fe40000000000 */
[----:B------:R-:W-:-:S09]  /*1440*/  ULEA UR34, UR4, UR34, 0x18 ;  /* 0x0000002204227291 */ /* 0x000fd2000f8ec0ff */
[----:B------:R-:W3:Y:S02]  /*1450*/  SYNCS.PHASECHK.TRANS64.TRYWAIT P0, [UR34+0x70], RZ ;  /* 0x000070ffff0075a7 */ /* 0x000ee40008001122 */
[----:B---3--:R-:W-:Y:S05]  /*1460*/  @!P0 BRA `(.L_x_26) ;  /* 0x0000004800388947 */ /* 0x008fea0003800000 */
.L_x_93:
[----:B------:R-:W4:Y:S01]  /*1470*/  LDS.128 R4, [UR34+0x38810] ;  /* 0x03881022ff047984 */ /* 0x000f220008000c00 */
[----:B---3--:R-:W-:Y:S01]  /*1480*/  HFMA2 R0, -RZ, RZ, 0, 5.9604644775390625e-08 ;  /* 0x00000001ff007431 */ /* 0x008fe200000001ff */
[----:B------:R-:W-:Y:S01]  /*1490*/  UMOV UR36, 0x1 ;  /* 0x0000000100247882 */ /* 0x000fe20000000000 */
[----:B------:R-:W-:Y:S01]  /*14a0*/  UMOV UR35, URZ ;  /* 0x000000ff00237c82 */ /* 0x000fe20008000000 */
[----:B------:R3:W-:Y:S06]  /*14b0*/  MEMBAR.ALL.CTA ;  /* 0x0000000000007992 */ /* 0x0007ec0000008000 */
[----:B---3--:R-:W3:Y:S02]  /*14c0*/  FENCE.VIEW.ASYNC.S ;  /* 0x00000000000073c6 */ /* 0x008ee40000000000 */
[----:B---3--:R3:W-:Y:S01]  /*14d0*/  SYNCS.ARRIVE.TRANS64.ART0 RZ, [UR34+0x80], R0 ;  /* 0x00008000ffff79a7 */ /* 0x0087e20008500022 */
[----:B----4-:R-:W-:-:S13]  /*14e0*/  ISETP.NE.AND P0, PT, R7, 0x1, PT ;  /* 0x000000010700780c */ /* 0x010fda0003f05270 */
[----:B---3--:R-:W-:Y:S05]  /*14f0*/  @P0 BRA `(.L_x_27) ;  /* 0x00000004009c0947 */ /* 0x008fea0003800000 */
[----:B------:R-:W-:Y:S01]  /*1500*/  R2UR UR5, R4 ;  /* 0x00000000040572ca */ /* 0x000fe200000e0000 */
[----:B-1----:R-:W-:Y:S01]  /*1510*/  IMAD.MOV.U32 R8, RZ, RZ, 0x1 ;  /* 0x00000001ff087424 */ /* 0x002fe200078e00ff */
[----:B------:R-:W-:Y:S01]  /*1520*/  R2UR UR11, R5 ;  /* 0x00000000050b72ca */ /* 0x000fe200000e0000 */
[----:B------:R-:W-:Y:S01]  /*1530*/  IMAD.MOV.U32 R2, RZ, RZ, RZ ;  /* 0x000000ffff027224 */ /* 0x000fe200078e00ff */
[----:B------:R-:W-:Y:S01]  /*1540*/  R2UR UR28, R6 ;  /* 0x00000000061c72ca */ /* 0x000fe200000e0000 */
[----:B------:R-:W1:Y:S01]  /*1550*/  LDCU.64 UR46, c[0x0][0x348] ;  /* 0x00006900ff2e77ac */ /* 0x000e620008000a00 */
[----:B------:R-:W-:Y:S01]  /*1560*/  UMOV UR36, 0x1 ;  /* 0x0000000100247882 */ /* 0x000fe20000000000 */
[----:B------:R-:W-:-:S12]  /*1570*/  UMOV UR35, URZ ;  /* 0x000000ff00237c82 */ /* 0x000fd80008000000 */
.L_x_33:
[----:B------:R-:W-:Y:S02]  /*1580*/  USHF.L.U32 UR4, UR36, 0x1f, URZ ;  /* 0x0000001f24047899 */ /* 0x000fe400080006ff */
[----:B------:R-:W-:Y:S02]  /*1590*/  ULEA UR6, UR35, UR34, 0x3 ;  /* 0x0000002223067291 */ /* 0x000fe4000f8e18ff */
[----:B-1----:R-:W-:Y:S02]  /*15a0*/  UIADD3 UR42, UP2, UPT, UR46, 0xc0, URZ ;  /* 0x000000c02e2a7890 */ /* 0x002fe4000ff5e0ff */
[----:B------:R-:W-:Y:S01]  /*15b0*/  MOV R0, UR4 ;  /* 0x0000000400007c02 */ /* 0x000fe20008000f00 */
[----:B------:R-:W-:Y:S02]  /*15c0*/  ULEA.HI UR4, UR5, UR5, URZ, 0x1 ;  /* 0x0000000505047291 */ /* 0x000fe4000f8f08ff */
[----:B------:R-:W-:Y:S02]  /*15d0*/  UIADD3 UR44, UP3, UPT, UR46, 0x40, URZ ;  /* 0x000000402e2c7890 */ /* 0x000fe4000ff7e0ff */
[----:B------:R1:W3:Y:S01]  /*15e0*/  SYNCS.PHASECHK.TRANS64.TRYWAIT P1, [UR6+0x30], R0 ;  /* 0x00003000ff0075a7 */ /* 0x0002e20008021106 */
[----:B------:R-:W-:-:S02]  /*15f0*/  ULOP3.LUT UR6, UR4, 0xfffffffe, URZ, 0xc0, !UPT ;  /* 0xfffffffe04067892 */ /* 0x000fc4000f8ec0ff */
[----:B------:R-:W-:Y:S02]  /*1600*/  USHF.R.S32.HI UR4, URZ, 0x1, UR4 ;  /* 0x00000001ff047899 */ /* 0x000fe40008011404 */
[----:B------:R-:W-:Y:S02]  /*1610*/  UISETP.NE.AND UP4, UPT, UR5, UR6, UPT ;  /* 0x000000060500728c */ /* 0x000fe4000bf85270 */
[----:B------:R-:W-:Y:S02]  /*1620*/  UIADD3 UR7, UPT, UPT, UR4, -0x1, URZ ;  /* 0xffffffff04077890 */ /* 0x000fe4000fffe0ff */
[----:B------:R-:W-:Y:S02]  /*1630*/  UISETP.LT.AND UP4, UPT, UR5, URZ, UP4 ;  /* 0x000000ff0500728c */ /* 0x000fe4000a781270 */
[----:B------:R-:W-:Y:S02]  /*1640*/  UIADD3 UR40, UP1, UPT, UR46, 0x140, URZ ;  /* 0x000001402e287890 */ /* 0x000fe4000ff3e0ff */
[----:B------:R-:W-:-:S02]  /*1650*/  UIADD3 UR38, UP0, UPT, UR46, 0x1c0, URZ ;  /* 0x000001c02e267890 */ /* 0x000fc4000ff1e0ff */
[----:B------:R-:W-:Y:S02]  /*1660*/  ULEA UR27, UR11, UR37, 0x8 ;  /* 0x000000250b1b7291 */ /* 0x000fe4000f8e40ff */
[----:B------:R-:W-:Y:S02]  /*1670*/  UIADD3.X UR43, UPT, UPT, URZ, UR47, URZ, UP2, !UPT ;  /* 0x0000002fff2b7290 */ /* 0x000fe400097fe4ff */
[----:B------:R-:W-:Y:S02]  /*1680*/  UIADD3 UR11, UPT, UPT, UR15, UR11, UR11 ;  /* 0x0000000b0f0b7290 */ /* 0x000fe4000fffe00b */
[----:B------:R-:W-:Y:S02]  /*1690*/  @!UP4 UIADD3 UR7, UPT, UPT, UR4, URZ, URZ ;  /* 0x000000ff0407c290 */ /* 0x000fe4000fffe0ff */
[----:B------:R-:W-:Y:S02]  /*16a0*/  UIADD3.X UR45, UPT, UPT, URZ, UR47, URZ, UP3, !UPT ;  /* 0x0000002fff2d7290 */ /* 0x000fe40009ffe4ff */
[----:B------:R-:W-:-:S02]  /*16b0*/  UIADD3 UR19, UPT, UPT, UR7, UR7, URZ ;  /* 0x0000000707137290 */ /* 0x000fc4000fffe0ff */
[----:B------:R-:W-:Y:S02]  /*16c0*/  UIADD3.X UR41, UPT, UPT, URZ, UR47, URZ, UP1, !UPT ;  /* 0x0000002fff297290 */ /* 0x000fe40008ffe4ff */
[----:B------:R-:W-:Y:S02]  /*16d0*/  UIADD3.X UR39, UPT, UPT, URZ, UR47, URZ, UP0, !UPT ;  /* 0x0000002fff277290 */ /* 0x000fe400087fe4ff */
[----:B------:R-:W-:Y:S02]  /*16e0*/  ULEA UR7, UR7, UR37, 0x8 ;  /* 0x0000002507077291 */ /* 0x000fe4000f8e40ff */
[----:B------:R-:W-:Y:S02]  /*16f0*/  ULOP3.LUT UR19, UR19, 0x1, UR21, 0xf8, !UPT ;  /* 0x0000000113137892 */ /* 0x000fe4000f8ef815 */
[----:B------:R-:W-:Y:S01]  /*1700*/  UISETP.NE.AND UP2, UPT, UR23, URZ, UPT ;  /* 0x000000ff1700728c */ /* 0x000fe2000bf45270 */
[----:B------:R-:W-:Y:S01]  /*1710*/  UMOV UR20, URZ ;  /* 0x000000ff00147c82 */ /* 0x000fe20008000000 */
[----:B------:R-:W-:Y:S01]  /*1720*/  UMOV UR18, URZ ;  /* 0x000000ff00127c82 */ /* 0x000fe20008000000 */
[----:B-1----:R-:W-:-:S08]  /*1730*/  UMOV UR10, URZ ;  /* 0x000000ff000a7c82 */ /* 0x002fd00008000000 */
.L_x_31:
[----:B------:R-:W-:Y:S02]  /*1740*/  USHF.L.U32 UR6, UR20, 0x7, URZ ;  /* 0x0000000714067899 */ /* 0x000fe400080006ff */
[----:B------:R-:W-:Y:S01]  /*1750*/  ULEA UR5, UR35, UR34, 0x3 ;  /* 0x0000002223057291 */ /* 0x000fe2000f8e18ff */
[----:B---34-:R-:W-:Y:S11]  /*1760*/  @P1 BRA `(.L_x_28) ;  /* 0x0000000000101947 */ /* 0x018ff60003800000 */
[----:B------:R-:W-:-:S06]  /*1770*/  USHF.L.U32 UR4, UR36, 0x1f, URZ ;  /* 0x0000001f24047899 */ /* 0x000fcc00080006ff */
[----:B------:R-:W-:-:S04]  /*1780*/  MOV R0, UR4 ;  /* 0x0000000400007c02 */ /* 0x000fc80008000f00 */
[----:B------:R-:W1:Y:S02]  /*1790*/  SYNCS.PHASECHK.TRANS64.TRYWAIT P0, [UR5+0x30], R0 ;  /* 0x00003000ff0075a7 */ /* 0x000e640008001105 */
[----:B-1----:R-:W-:Y:S05]  /*17a0*/  @!P0 BRA `(.L_x_29) ;  /* 0x0000004400808947 */ /* 0x002fea0003800000 */
.L_x_28:
[----:B------:R-:W-:Y:S05]  /*17b0*/  BRA.U UP2, `(.L_x_30) ;  /* 0x00000001020c7547 */ /* 0x000fea000b800000 */
[----:B------:R-:W-:-:S13]  /*17c0*/  ELECT P0, URZ, PT ;  /* 0x0000000000ff782f */ /* 0x000fda0003800000 */
[----:B-1----:R-:W-:-:S04]  /*17d0*/  @P0 MOV R0, 0x10c00 ;  /* 0x00010c0000000802 */ /* 0x002fc80000000f00 */
[----:B------:R3:W-:Y:S03]  /*17e0*/  @P0 SYNCS.ARRIVE.TRANS64 RZ, [UR5], R0 ;  /* 0x00000000ffff09a7 */ /* 0x0007e60008000005 */
.L_x_30:
[----:B------:R-:W-:Y:S01]  /*17f0*/  ULEA UR24, UR35, UR34, 0xe ;  /* 0x0000002223187291 */ /* 0x000fe2000f8e70ff */
[----:B------:R-:W-:Y:S01]  /*1800*/  PLOP3.LUT P1, PT, PT, PT, PT, 0x80, 0x8 ;  /* 0x000000000008781c */ /* 0x000fe20003f2f070 */
[----:B------:R-:W-:Y:S02]  /*1810*/  ULEA UR16, UR35, UR34, 0x9 ;  /* 0x0000002223107291 */ /* 0x000fe4000f8e48ff */
[----:B------:R-:W-:Y:S02]  /*1820*/  ULEA UR8, UR35, UR15, 0x1 ;  /* 0x0000000f23087291 */ /* 0x000fe4000f8e08ff */
[----:B------:R-:W-:Y:S02]  /*1830*/  UIADD3 UR35, UPT, UPT, UR35, 0x1, URZ ;  /* 0x0000000123237890 */ /* 0x000fe4000fffe0ff */
[----:B------:R-:W-:Y:S02]  /*1840*/  UISETP.GT.U32.AND UP0, UPT, UR20, 0x1e, UPT ;  /* 0x0000001e1400788c */ /* 0x000fe4000bf04070 */
[----:B------:R-:W-:-:S02]  /*1850*/  UISETP.NE.AND UP1, UPT, UR35, 0x6, UPT ;  /* 0x000000062300788c */ /* 0x000fc4000bf25270 */
[----:B------:R-:W-:Y:S02]  /*1860*/  ULEA UR8, UR8, UR34, 0x9 ;  /* 0x0000002208087291 */ /* 0x000fe4000f8e48ff */
[----:B------:R-:W-:Y:S01]  /*1870*/  USEL UR9, URZ, 0x1, UP1 ;  /* 0x00000001ff097887 */ /* 0x000fe20008800000 */
[----:B------:R-:W-:Y:S01]  /*1880*/  PLOP3.LUT P0, PT, PT, PT, UP0, 0x80, 0x8 ;  /* 0x000000000008781c */ /* 0x000fe20003f0f008 */
[----:B------:R-:W-:Y:S02]  /*1890*/  ULOP3.LUT UR5, UR5, 0xfefffff8, URZ, 0xc0, !UPT ;  /* 0xfefffff805057892 */ /* 0x000fe4000f8ec0ff */
[----:B------:R-:W-:Y:S02]  /*18a0*/  ULOP3.LUT UR36, UR36, UR9, URZ, 0x3c, !UPT ;  /* 0x0000000924247292 */ /* 0x000fe4000f8e3cff */
[----:B------:R-:W-:Y:S02]  /*18b0*/  UIADD3 UR4, UPT, UPT, UR24, 0x6400, URZ ;  /* 0x0000640018047890 */ /* 0x000fe4000fffe0ff */
[----:B------:R-:W-:-:S02]  /*18c0*/  USEL UR35, UR35, URZ, UP1 ;  /* 0x000000ff23237287 */ /* 0x000fc40008800000 */
[----:B------:R-:W-:Y:S02]  /*18d0*/  UIADD3 UR24, UPT, UPT, UR24, 0x1e400, URZ ;  /* 0x0001e40018187890 */ /* 0x000fe4000fffe0ff */
[----:B------:R-:W-:Y:S02]  /*18e0*/  UIADD3 UR16, UPT, UPT, UR16, 0x36400, URZ ;  /* 0x0003640010107890 */ /* 0x000fe4000fffe0ff */
[----:B------:R-:W-:Y:S01]  /*18f0*/  UIADD3 UR8, UPT, UPT, UR8, 0x37000, URZ ;  /* 0x0003700008087890 */ /* 0x000fe2000fffe0ff */
[----:B------:R-:W-:Y:S01]  /*1900*/  UTMALDG.2D.2CTA [UR4], [UR44], desc[URZ] ;  /* 0x0000ff042c0075b4 */ /* 0x000fe20008209000 */
[----:B------:R-:W-:Y:S02]  /*1910*/  @!UP0 USHF.L.U32 UR32, UR36, 0x1f, URZ ;  /* 0x0000001f24208899 */ /* 0x000fe400080006ff */
[----:B------:R-:W-:Y:S01]  /*1920*/  @!UP0 ULEA UR33, UR35, UR34, 0x3 ;  /* 0x0000002223218291 */ /* 0x000fe2000f8e18ff */
[----:B------:R-:W-:Y:S01]  /*1930*/  UMOV UR26, UR6 ;  /* 0x00000006001a7c82 */ /* 0x000fe20008000000 */
[----:B------:R-:W-:Y:S01]  /*1940*/  UMOV UR25, UR5 ;  /* 0x0000000500197c82 */ /* 0x000fe20008000000 */
[----:B------:R-:W-:Y:S01]  /*1950*/  UMOV UR17, UR5 ;  /* 0x0000000500117c82 */ /* 0x000fe20008000000 */
[----:B-1-3--:R-:W-:Y:S01]  /*1960*/  IMAD.U32 R0, RZ, RZ, UR32 ;  /* 0x00000020ff007e24 */ /* 0x00afe2000f8e00ff */
[----:B------:R-:W-:Y:S01]  /*1970*/  UMOV UR29, 0x30000 ;  /* 0x00030000001d7882 */ /* 0x000fe20000000000 */
[----:B------:R-:W-:Y:S01]  /*1980*/  UMOV UR12, UR20 ;  /* 0x00000014000c7c82 */ /* 0x000fe20008000000 */
[----:B------:R-:W-:Y:S01]  /*1990*/  UMOV UR13, UR28 ;  /* 0x0000001c000d7c82 */ /* 0x000fe20008000000 */
[----:B------:R-:W-:Y:S01]  /*19a0*/  UMOV UR9, UR5 ;  /* 0x0000000500097c82 */ /* 0x000fe20008000000 */
[----:B------:R-:W-:Y:S01]  /*19b0*/  UTMALDG.3D.2CTA [UR24], [UR42], desc[URZ] ;  /* 0x0000ff182a0075b4 */ /* 0x000fe20008211000 */
[----:B------:R-:W-:-:S04]  /*19c0*/  UIADD3 UR32, UPT, UPT, UR20, 0x1, URZ ;  /* 0x0000000114207890 */ /* 0x000fc8000fffe0ff */
[----:B------:R-:W-:Y:S01]  /*19d0*/  UISETP.NE.AND UP0, UPT, UR32, 0x20, UPT ;  /* 0x000000202000788c */ /* 0x000fe2000bf05270 */
[----:B------:R1:W-:Y:S01]  /*19e0*/  UTMALDG.3D.2CTA [UR16], [UR40], desc[URZ] ;  /* 0x0000ff10280075b4 */ /* 0x0003e20008211000 */
[----:B------:R4:W-:Y:S01]  /*19f0*/  UTMALDG.4D.MULTICAST.2CTA [UR8], [UR38], UR29, desc[URZ] ;  /* 0x0000ff08260073b4 */ /* 0x0009e2000821981d */
[----:B------:R4:W3:Y:S01]  /*1a00*/  @!P0 SYNCS.PHASECHK.TRANS64.TRYWAIT P1, [UR33+0x30], R0 ;  /* 0x00003000ff0085a7 */ /* 0x0008e20008021121 */
[----:B-1----:R-:W-:-:S05]  /*1a10*/  UMOV UR20, UR32 ;  /* 0x0000002000147c82 */ /* 0x002fca0008000000 */
[----:B------:R-:W-:Y:S05]  /*1a20*/  BRA.U UP0, `(.L_x_31) ;  /* 0xfffffffd00447547 */ /* 0x000fea000b83ffff */
[----:B------:R-:W-:Y:S02]  /*1a30*/  LEA R3, R8, UR34, 0x3 ;  /* 0x0000002208037c11 */ /* 0x000fe4000f8e18ff */
[----:B------:R-:W-:-:S04]  /*1a40*/  SHF.L.U32 R4, R2, 0x1f, RZ ;  /* 0x0000001f02047819 */ /* 0x000fc800000006ff */
[----:B------:R-:W1:Y:S02]  /*1a50*/  SYNCS.PHASECHK.TRANS64.TRYWAIT P0, [R3+URZ+0x70], R4 ;  /* 0x00007004030075a7 */ /* 0x000e6400080011ff */
[----:B-1----:R-:W-:Y:S05]  /*1a60*/  @!P0 BRA `(.L_x_32) ;  /* 0x0000004000f08947 */ /* 0x002fea0003800000 */
.L_x_96:
[C---:B------:R-:W-:Y:S01]  /*1a70*/  LEA R4, R8.reuse, UR34, 0x4 ;  /* 0x0000002208047c11 */ /* 0x040fe2000f8e20ff */
[----:B------:R-:W-:Y:S02]  /*1a80*/  VIADD R8, R8, 0x1 ;  /* 0x0000000108087836 */ /* 0x000fe40000000000 */
[----:B----4-:R-:W-:-:S03]  /*1a90*/  IMAD.MOV.U32 R0, RZ, RZ, 0x1 ;  /* 0x00000001ff007424 */ /* 0x010fc600078e00ff */
[----:B-1----:R-:W1:Y:S01]  /*1aa0*/  LDS.128 R4, [R4+0x38810] ;  /* 0x0388100004047984 */ /* 0x002e620000000c00 */
[C---:B---3--:R-:W-:Y:S01]  /*1ab0*/  ISETP.NE.AND P1, PT, R8.reuse, 0x2, PT ;  /* 0x000000020800780c */ /* 0x048fe20003f25270 */
[----:B------:R3:W-:Y:S06]  /*1ac0*/  MEMBAR.ALL.CTA ;  /* 0x0000000000007992 */ /* 0x0007ec0000008000 */
[----:B---3--:R-:W3:Y:S01]  /*1ad0*/  FENCE.VIEW.ASYNC.S ;  /* 0x00000000000073c6 */ /* 0x008ee20000000000 */
[----:B------:R-:W-:Y:S01]  /*1ae0*/  SEL R8, R8, RZ, P1 ;  /* 0x000000ff08087207 */ /* 0x000fe20000800000 */
[----:B---3--:R3:W-:Y:S01]  /*1af0*/  SYNCS.ARRIVE.TRANS64.ART0 RZ, [R3+URZ+0x80], R0 ;  /* 0x0000800003ff79a7 */ /* 0x0087e200085000ff */
[----:B-1----:R-:W-:-:S02]  /*1b00*/  ISETP.NE.AND P0, PT, R7, 0x1, PT ;  /* 0x000000010700780c */ /* 0x002fc40003f05270 */
[----:B------:R-:W-:Y:S02]  /*1b10*/  R2UR UR5, R4 ;  /* 0x00000000040572ca */ /* 0x000fe400000e0000 */
[----:B------:R-:W-:Y:S02]  /*1b20*/  R2UR UR11, R5 ;  /* 0x00000000050b72ca */ /* 0x000fe400000e0000 */
[----:B------:R-:W-:Y:S02]  /*1b30*/  R2UR UR28, R6 ;  /* 0x00000000061c72ca */ /* 0x000fe400000e0000 */
[----:B---3--:R-:W-:-:S04]  /*1b40*/  SEL R3, RZ, 0x1, P1 ;  /* 0x00000001ff037807 */ /* 0x008fc80000800000 */
[----:B------:R-:W-:Y:S01]  /*1b50*/  LOP3.LUT R2, R2, R3, RZ, 0x3c, !PT ;  /* 0x0000000302027212 */ /* 0x000fe200078e3cff */
[----:B------:R-:W-:Y:S08]  /*1b60*/  @!P0 BRA `(.L_x_33) ;  /* 0xfffffff800848947 */ /* 0x000ff0000383ffff */
.L_x_27:
[----:B------:R-:W-:Y:S02]  /*1b70*/  UIADD3 UR4, UPT, UPT, UR35, 0x2, URZ ;  /* 0x0000000223047890 */ /* 0x000fe4000fffe0ff */
[----:B------:R-:W-:-:S04]  /*1b80*/  UISETP.NE.AND UP0, UPT, UR35, 0x5, UPT ;  /* 0x000000052300788c */ /* 0x000fc8000bf05270 */
[----:B------:R-:W-:-:S04]  /*1b90*/  USEL UR4, UR4, 0x1, UP0 ;  /* 0x0000000104047887 */ /* 0x000fc80008000000 */
[----:B------:R-:W-:Y:S02]  /*1ba0*/  UIADD3 UR5, UPT, UPT, UR4, 0x1, URZ ;  /* 0x0000000104057890 */ /* 0x000fe4000fffe0ff */
[----:B------:R-:W-:-:S04]  /*1bb0*/  UISETP.NE.AND UP1, UPT, UR4, 0x6, UPT ;  /* 0x000000060400788c */ /* 0x000fc8000bf25270 */
[----:B------:R-:W-:Y:S02]  /*1bc0*/  USEL UR5, UR5, 0x1, UP1 ;  /* 0x0000000105057887 */ /* 0x000fe40008800000 */
[----:B------:R-:W-:Y:S02]  /*1bd0*/  UISETP.EQ.XOR UP1, UPT, UR35, 0x5, !UP1 ;  /* 0x000000052300788c */ /* 0x000fe4000cf22a70 */
[----:B------:R-:W-:Y:S02]  /*1be0*/  UIADD3 UR4, UPT, UPT, UR5, 0x1, URZ ;  /* 0x0000000105047890 */ /* 0x000fe4000fffe0ff */
[----:B------:R-:W-:Y:S02]  /*1bf0*/  UISETP.NE.AND UP0, UPT, UR5, 0x6, UPT ;  /* 0x000000060500788c */ /* 0x000fe4000bf05270 */
[----:B------:R-:W-:Y:S02]  /*1c00*/  UISETP.EQ.XOR UP1, UPT, UR5, 0x6, UP1 ;  /* 0x000000060500788c */ /* 0x000fe40008f22a70 */
[----:B------:R-:W-:-:S04]  /*1c10*/  USEL UR4, UR4, 0x1, UP0 ;  /* 0x0000000104047887 */ /* 0x000fc80008000000 */
[----:B------:R-:W-:Y:S02]  /*1c20*/  UIADD3 UR5, UPT, UPT, UR4, 0x1, URZ ;  /* 0x0000000104057890 */ /* 0x000fe4000fffe0ff */
[----:B------:R-:W-:Y:S02]  /*1c30*/  UISETP.NE.AND UP0, UPT, UR4, 0x6, UPT ;  /* 0x000000060400788c */ /* 0x000fe4000bf05270 */
[----:B------:R-:W-:Y:S02]  /*1c40*/  UISETP.EQ.XOR UP1, UPT, UR4, 0x6, UP1 ;  /* 0x000000060400788c */ /* 0x000fe40008f22a70 */
[----:B------:R-:W-:-:S04]  /*1c50*/  USEL UR5, UR5, 0x1, UP0 ;  /* 0x0000000105057887 */ /* 0x000fc80008000000 */
[----:B------:R-:W-:Y:S02]  /*1c60*/  UISETP.EQ.XOR UP1, UPT, UR5, 0x6, UP1 ;  /* 0x000000060500788c */ /* 0x000fe40008f22a70 */
[----:B------:R-:W-:Y:S02]  /*1c70*/  UISETP.NE.AND UP0, UPT, UR5, 0x6, UPT ;  /* 0x000000060500788c */ /* 0x000fe4000bf05270 */
[----:B------:R-:W-:Y:S02]  /*1c80*/  USEL UR4, URZ, 0x1, !UP1 ;  /* 0x00000001ff047887 */ /* 0x000fe4000c800000 */
[----:B------:R-:W-:Y:S02]  /*1c90*/  USEL UR5, UR5, URZ, UP0 ;  /* 0x000000ff05057287 */ /* 0x000fe40008000000 */
[----:B------:R-:W-:Y:S02]  /*1ca0*/  ULOP3.LUT UR4, UR36, UR4, URZ, 0x3c, !UPT ;  /* 0x0000000424047292 */ /* 0x000fe4000f8e3cff */
[----:B------:R-:W-:-:S02]  /*1cb0*/  ULEA UR5, UR5, UR34, 0x3 ;  /* 0x0000002205057291 */ /* 0x000fc4000f8e18ff */
[----:B------:R-:W-:Y:S02]  /*1cc0*/  USHF.L.U32 UR4, UR4, 0x1f, URZ ;  /* 0x0000001f04047899 */ /* 0x000fe400080006ff */
[----:B------:R-:W-:-:S04]  /*1cd0*/  UISETP.NE.AND UP0, UPT, UR23, URZ, UPT ;  /* 0x000000ff1700728c */ /* 0x000fc8000bf05270 */
[----:B------:R-:W-:-:S04]  /*1ce0*/  MOV R0, UR4 ;  /* 0x0000000400007c02 */ /* 0x000fc80008000f00 */
[----:B------:R-:W3:Y:S02]  /*1cf0*/  SYNCS.PHASECHK.TRANS64.TRYWAIT P0, [UR5+0x30], R0 ;  /* 0x00003000ff0075a7 */ /* 0x000ee40008001105 */
[----:B---3--:R-:W-:Y:S05]  /*1d00*/  @!P0 BRA `(.L_x_34) ;  /* 0x0000004000608947 */ /* 0x008fea0003800000 */
.L_x_98:
[----:B------:R-:W-:Y:S05]  /*1d10*/  BRA.U UP0, `(.L_x_25) ;  /* 0x00000001000c7547 */ /* 0x000fea000b800000 */
[----:B------:R-:W-:-:S13]  /*1d20*/  ELECT P0, URZ, PT ;  /* 0x0000000000ff782f */ /* 0x000fda0003800000 */
[----:B---3--:R-:W-:-:S04]  /*1d30*/  @P0 MOV R0, 0x10c00 ;  /* 0x00010c0000000802 */ /* 0x008fc80000000f00 */
[----:B------:R4:W-:Y:S03]  /*1d40*/  @P0 SYNCS.ARRIVE.TRANS64 RZ, [UR5], R0 ;  /* 0x00000000ffff09a7 */ /* 0x0009e60008000005 */
.L_x_25:
[----:B------:R-:W-:-:S13]  /*1d50*/  ISETP.NE.AND P0, PT, R72, 0x4, PT ;  /* 0x000000044800780c */ /* 0x000fda0003f05270 */
[----:B------:R-:W-:Y:S05]  /*1d60*/  @P0 BRA `(.L_x_35) ;  /* 0x0000000c00280947 */ /* 0x000fea0003800000 */
[----:B------:R-:W5:Y:S01]  /*1d70*/  S2UR UR12, SR_CgaCtaId ;  /* 0x00000000000c79c3 */ /* 0x000f620000008800 */
[----:B------:R-:W-:Y:S01]  /*1d80*/  NOP ;  /* 0x0000000000007918 */ /* 0x000fe20000000000 */
[----:B------:R-:W-:Y:S02]  /*1d90*/  UMOV UR4, 0x400 ;  /* 0x0000040000047882 */ /* 0x000fe40000000000 */
[----:B-----5:R-:W-:-:S04]  /*1da0*/  ULEA UR12, UR12, UR4, 0x18 ;  /* 0x000000040c0c7291 */ /* 0x020fc8000f8ec0ff */
[----:B------:R-:W-:Y:S06]  /*1db0*/  BAR.SYNC.DEFER_BLOCKING 0x3, 0xa0 ;  /* 0x00c2800000007b1d */ /* 0x000fec0000010000 */
[----:B---34-:R-:W3:Y:S01]  /*1dc0*/  LDS R0, [UR12+0x98] ;  /* 0x0000980cff007984 */ /* 0x018ee20008000800 */
[----:B------:R-:W4:Y:S02]  /*1dd0*/  SYNCS.PHASECHK.TRANS64.TRYWAIT P0, [UR12+0x70], RZ ;  /* 0x000070ffff0075a7 */ /* 0x000f24000800110c */
[----:B---34-:R-:W-:Y:S05]  /*1de0*/  @!P0 BRA `(.L_x_36) ;  /* 0x0000004000488947 */ /* 0x018fea0003800000 */
.L_x_100:
[----:B------:R-:W4:Y:S01]  /*1df0*/  LDS R3, [UR12+0x3881c] ;  /* 0x03881c0cff037984 */ /* 0x000f220008000800 */
[----:B---3--:R-:W-:Y:S01]  /*1e00*/  IMAD.MOV.U32 R2, RZ, RZ, 0x1 ;  /* 0x00000001ff027424 */ /* 0x008fe200078e00ff */
[----:B------:R-:W-:Y:S01]  /*1e10*/  R2UR UR36, R0 ;  /* 0x00000000002472ca */ /* 0x000fe200000e0000 */
[----:B------:R-:W-:Y:S01]  /*1e20*/  UMOV UR34, 0x1 ;  /* 0x0000000100227882 */ /* 0x000fe20000000000 */
[----:B------:R3:W-:Y:S06]  /*1e30*/  MEMBAR.ALL.CTA ;  /* 0x0000000000007992 */ /* 0x0007ec0000008000 */
[----:B---3--:R-:W3:Y:S01]  /*1e40*/  FENCE.VIEW.ASYNC.S ;  /* 0x00000000000073c6 */ /* 0x008ee20000000000 */
[----:B------:R-:W-:Y:S01]  /*1e50*/  UMOV UR35, 0x1 ;  /* 0x0000000100237882 */ /* 0x000fe20000000000 */
[----:B---3--:R3:W-:Y:S01]  /*1e60*/  SYNCS.ARRIVE.TRANS64.ART0 RZ, [UR12+0x80], R2 ;  /* 0x00008002ffff79a7 */ /* 0x0087e2000850000c */
[----:B----4-:R-:W-:-:S13]  /*1e70*/  ISETP.NE.AND P0, PT, R3, 0x1, PT ;  /* 0x000000010300780c */ /* 0x010fda0003f05270 */
[----:B---3--:R-:W-:Y:S05]  /*1e80*/  @P0 BRA `(.L_x_37) ;  /* 0x0000000800a40947 */ /* 0x008fea0003800000 */
[----:B------:R-:W-:Y:S01]  /*1e90*/  UIADD3 UR4, UPT, UPT, UR36, -0x3ffffe30, URZ ;  /* 0xc00001d024047890 */ /* 0x000fe2000fffe0ff */
[----:B------:R-:W-:Y:S01]  /*1ea0*/  HFMA2 R5, -RZ, RZ, 0, 5.9604644775390625e-08 ;  /* 0x00000001ff057431 */ /* 0x000fe200000001ff */
[----:B------:R-:W-:Y:S01]  /*1eb0*/  UIADD3 UR10, UPT, UPT, UR36, 0x1d0, URZ ;  /* 0x000001d0240a7890 */ /* 0x000fe2000fffe0ff */
[----:B------:R-:W-:Y:S01]  /*1ec0*/  MOV R4, RZ ;  /* 0x000000ff00047202 */ /* 0x000fe20000000f00 */
[----:B-1----:R-:W-:Y:S02]  /*1ed0*/  UIADD3 UR8, UPT, UPT, UR36, 0x400001d0, URZ ;  /* 0x400001d024087890 */ /* 0x002fe4000fffe0ff */
[----:B------:R-:W-:Y:S02]  /*1ee0*/  UIADD3 UR6, UPT, UPT, UR36, -0x7ffffe30, URZ ;  /* 0x800001d024067890 */ /* 0x000fe4000fffe0ff */
[----:B------:R-:W-:Y:S02]  /*1ef0*/  UIADD3 UR5, UPT, UPT, UR36, -0x3ffffe20, URZ ;  /* 0xc00001e024057890 */ /* 0x000fe4000fffe0ff */
[----:B------:R-:W-:Y:S01]  /*1f00*/  USHF.R.U32.HI UR16, URZ, 0x1, UR4 ;  /* 0x00000001ff107899 */ /* 0x000fe20008011604 */
[----:B------:R-:W-:Y:S01]  /*1f10*/  UMOV UR38, 0x10c02000 ;  /* 0x10c0200000267882 */ /* 0x000fe20000000000 */
[----:B------:R-:W-:-:S02]  /*1f20*/  UIADD3 UR11, UPT, UPT, UR36, 0x1e0, URZ ;  /* 0x000001e0240b7890 */ /* 0x000fc4000fffe0ff */
[----:B------:R-:W-:Y:S02]  /*1f30*/  UIADD3 UR9, UPT, UPT, UR36, 0x400001e0, URZ ;  /* 0x400001e024097890 */ /* 0x000fe4000fffe0ff */
[----:B------:R-:W-:Y:S02]  /*1f40*/  UIADD3 UR7, UPT, UPT, UR36, -0x7ffffe20, URZ ;  /* 0x800001e024077890 */ /* 0x000fe4000fffe0ff */
[----:B------:R-:W-:Y:S02]  /*1f50*/  USHF.R.U32.HI UR33, URZ, 0x1, UR10 ;  /* 0x00000001ff217899 */ /* 0x000fe4000801160a */
[----:B------:R-:W-:Y:S02]  /*1f60*/  USHF.R.U32.HI UR29, URZ, 0x1, UR8 ;  /* 0x00000001ff1d7899 */ /* 0x000fe40008011608 */
[----:B------:R-:W-:Y:S02]  /*1f70*/  USHF.R.U32.HI UR25, URZ, 0x1, UR6 ;  /* 0x00000001ff197899 */ /* 0x000fe40008011606 */
[----:B------:R-:W-:-:S02]  /*1f80*/  UIADD3 UR18, UPT, UPT, UR12, 0x37000, URZ ;  /* 0x000370000c127890 */ /* 0x000fc4000fffe0ff */
[----:B------:R-:W-:Y:S02]  /*1f90*/  UIADD3 UR19, UPT, UPT, UR12, 0x36400, URZ ;  /* 0x000364000c137890 */ /* 0x000fe4000fffe0ff */
[----:B------:R-:W-:Y:S02]  /*1fa0*/  UIADD3 UR20, UPT, UPT, UR12, 0x6400, URZ ;  /* 0x000064000c147890 */ /* 0x000fe4000fffe0ff */
[----:B------:R-:W-:Y:S02]  /*1fb0*/  UIADD3 UR24, UPT, UPT, UR12, 0x1e400, URZ ;  /* 0x0001e4000c187890 */ /* 0x000fe4000fffe0ff */
[----:B------:R-:W-:Y:S02]  /*1fc0*/  ULOP3.LUT UR37, UR15, 0x1, URZ, 0x3c, !UPT ;  /* 0x000000010f257892 */ /* 0x000fe4000f8e3cff */
[----:B------:R-:W-:Y:S02]  /*1fd0*/  USEL UR35, URZ, 0x4000, UP6 ;  /* 0x00004000ff237887 */ /* 0x000fe4000b000000 */
[----:B------:R-:W-:-:S02]  /*1fe0*/  USHF.R.U32.HI UR13, URZ, 0x1a, UR5 ;  /* 0x0000001aff0d7899 */ /* 0x000fc40008011605 */
[----:B------:R-:W-:Y:S02]  /*1ff0*/  USEL UR38, UR38, 0x10c00000, !UP5 ;  /* 0x10c0000026267887 */ /* 0x000fe4000e800000 */
[----:B------:R-:W-:Y:S02]  /*2000*/  ULOP3.LUT UR16, UR16, 0x60000000, URZ, 0xc0, !UPT ;  /* 0x6000000010107892 */ /* 0x000fe4000f8ec0ff */
[----:B------:R-:W-:Y:S02]  /*2010*/  USHF.R.U32.HI UR32, URZ, 0x1a, UR11 ;  /* 0x0000001aff207899 */ /* 0x000fe4000801160b */
[----:B------:R-:W-:Y:S02]  /*2020*/  USHF.R.U32.HI UR28, URZ, 0x1a, UR9 ;  /* 0x0000001aff1c7899 */ /* 0x000fe40008011609 */
[----:B------:R-:W-:Y:S02]  /*2030*/  USHF.R.U32.HI UR17, URZ, 0x1a, UR7 ;  /* 0x0000001aff117899 */ /* 0x000fe40008011607 */
[----:B------:R-:W-:-:S02]  /*2040*/  ULOP3.LUT UR33, UR33, 0x60000000, URZ, 0xc0, !UPT ;  /* 0x6000000021217892 */ /* 0x000fc4000f8ec0ff */
[----:B------:R-:W-:Y:S02]  /*2050*/  ULOP3.LUT UR29, UR29, 0x60000000, URZ, 0xc0, !UPT ;  /* 0x600000001d1d7892 */ /* 0x000fe4000f8ec0ff */
[----:B------:R-:W-:Y:S02]  /*2060*/  ULOP3.LUT UR25, UR25, 0x60000000, URZ, 0xc0, !UPT ;  /* 0x6000000019197892 */ /* 0x000fe4000f8ec0ff */
[----:B------:R-:W-:Y:S02]  /*2070*/  USHF.L.U32 UR27, UR34, UR15, URZ ;  /* 0x0000000f221b7299 */ /* 0x000fe400080006ff */
[----:B------:R-:W-:Y:S02]  /*2080*/  USHF.R.U32.HI UR18, URZ, 0x4, UR18 ;  /* 0x00000004ff127899 */ /* 0x000fe40008011612 */
[----:B------:R-:W-:Y:S02]  /*2090*/  USHF.R.U32.HI UR19, URZ, 0x4, UR19 ;  /* 0x00000004ff137899 */ /* 0x000fe40008011613 */
[----:B------:R-:W-:-:S02]  /*20a0*/  USHF.R.U32.HI UR20, URZ, 0x4, UR20 ;  /* 0x00000004ff147899 */ /* 0x000fc40008011614 */
[----:B------:R-:W-:Y:S02]  /*20b0*/  USHF.R.U32.HI UR24, URZ, 0x4, UR24 ;  /* 0x00000004ff187899 */ /* 0x000fe40008011618 */
[----:B------:R-:W-:Y:S02]  /*20c0*/  USHF.L.U32 UR34, UR34, UR37, URZ ;  /* 0x0000002522227299 */ /* 0x000fe400080006ff */
[----:B------:R-:W-:Y:S02]  /*20d0*/  UIADD3 UR38, UPT, UPT, UR35, UR38, URZ ;  /* 0x0000002623267290 */ /* 0x000fe4000fffe0ff */
[----:B------:R-:W-:Y:S02]  /*20e0*/  ULOP3.LUT UR13, UR16, 0x30, UR13, 0xf8, !UPT ;  /* 0x00000030100d7892 */ /* 0x000fe4000f8ef80d */
[----:B------:R-:W-:Y:S02]  /*20f0*/  ULOP3.LUT UR32, UR33, 0x30, UR32, 0xf8, !UPT ;  /* 0x0000003021207892 */ /* 0x000fe4000f8ef820 */
[----:B------:R-:W-:-:S02]  /*2100*/  ULOP3.LUT UR28, UR29, 0x30, UR28, 0xf8, !UPT ;  /* 0x000000301d1c7892 */ /* 0x000fc4000f8ef81c */
[----:B------:R-:W-:Y:S02]  /*2110*/  ULOP3.LUT UR17, UR25, 0x30, UR17, 0xf8, !UPT ;  /* 0x0000003019117892 */ /* 0x000fe4000f8ef811 */
[----:B------:R-:W-:Y:S02]  /*2120*/  ULOP3.LUT UR18, UR18, 0x3fc0, URZ, 0xc0, !UPT ;  /* 0x00003fc012127892 */ /* 0x000fe4000f8ec0ff */
[----:B------:R-:W-:Y:S02]  /*2130*/  ULOP3.LUT UR19, UR19, 0x3fc0, URZ, 0xc0, !UPT ;  /* 0x00003fc013137892 */ /* 0x000fe4000f8ec0ff */
[----:B------:R-:W-:Y:S02]  /*2140*/  ULOP3.LUT UR20, UR20, 0x3fc0, URZ, 0xc0, !UPT ;  /* 0x00003fc014147892 */ /* 0x000fe4000f8ec0ff */
[----:B------:R-:W-:Y:S02]  /*2150*/  ULOP3.LUT UR24, UR24, 0x3fc0, URZ, 0xc0, !UPT ;  /* 0x00003fc018187892 */ /* 0x000fe4000f8ec0ff */
[----:B------:R-:W-:-:S02]  /*2160*/  ULOP3.LUT UR27, UR34, 0xffff, UR27, 0xc8, !UPT ;  /* 0x0000ffff221b7892 */ /* 0x000fc4000f8ec81b */
[----:B------:R-:W-:Y:S02]  /*2170*/  ULOP3.LUT UR51, UR32, UR38, URZ, 0xfc, !UPT ;  /* 0x0000002620337292 */ /* 0x000fe4000f8efcff */
[----:B------:R-:W-:Y:S02]  /*2180*/  ULOP3.LUT UR45, UR28, UR38, URZ, 0xfc, !UPT ;  /* 0x000000261c2d7292 */ /* 0x000fe4000f8efcff */
[----:B------:R-:W-:Y:S02]  /*2190*/  ULOP3.LUT UR41, UR17, UR38, URZ, 0xfc, !UPT ;  /* 0x0000002611297292 */ /* 0x000fe4000f8efcff */
[----:B------:R-:W-:Y:S02]  /*21a0*/  ULOP3.LUT UR39, UR13, UR38, URZ, 0xfc, !UPT ;  /* 0x000000260d277292 */ /* 0x000fe4000f8efcff */
[----:B------:R-:W-:Y:S02]  /*21b0*/  UISETP.NE.AND UP0, UPT, UR23, URZ, UPT ;  /* 0x000000ff1700728c */ /* 0x000fe4000bf05270 */
[----:B------:R-:W-:-:S02]  /*21c0*/  UIADD3 UR26, UPT, UPT, UR12, 0x60, URZ ;  /* 0x000000600c1a7890 */ /* 0x000fc4000fffe0ff */
[----:B------:R-:W-:Y:S02]  /*21d0*/  ULOP3.LUT UR18, UR18, 0x10000, URZ, 0xfc, !UPT ;  /* 0x0001000012127892 */ /* 0x000fe4000f8efcff */
[----:B------:R-:W-:Y:S02]  /*21e0*/  ULOP3.LUT UR19, UR19, 0x10000, URZ, 0xfc, !UPT ;  /* 0x0001000013137892 */ /* 0x000fe4000f8efcff */
[----:B------:R-:W-:Y:S02]  /*21f0*/  ULOP3.LUT UR20, UR20, 0x10000, URZ, 0xfc, !UPT ;  /* 0x0001000014147892 */ /* 0x000fe4000f8efcff */
[----:B------:R-:W-:Y:S02]  /*2200*/  ULOP3.LUT UR24, UR24, 0x10000, URZ, 0xfc, !UPT ;  /* 0x0001000018187892 */ /* 0x000fe4000f8efcff */
[----:B------:R-:W-:Y:S01]  /*2210*/  UISETP.NE.AND UP1, UPT, UR23, URZ, UPT ;  /* 0x000000ff1700728c */ /* 0x000fe2000bf25270 */
[----:B------:R-:W-:Y:S01]  /*2220*/  UMOV UR13, 0x1 ;  /* 0x00000001000d7882 */ /* 0x000fe20000000000 */
[----:B------:R-:W-:Y:S01]  /*2230*/  UMOV UR34, URZ ;  /* 0x000000ff00227c82 */ /* 0x000fe20008000000 */
[----:B------:R-:W-:Y:S01]  /*2240*/  UMOV UR33, URZ ;  /* 0x000000ff00217c82 */ /* 0x000fe20008000000 */
[----:B------:R-:W-:Y:S01]  /*2250*/  UMOV UR50, URZ ;  /* 0x000000ff00327c82 */ /* 0x000fe20008000000 */
[----:B------:R-:W-:Y:S01]  /*2260*/  UMOV UR44, URZ ;  /* 0x000000ff002c7c82 */ /* 0x000fe20008000000 */
[----:B------:R-:W-:Y:S01]  /*2270*/  UMOV UR40, URZ ;  /* 0x000000ff00287c82 */ /* 0x000fe20008000000 */
[----:B------:R-:W-:-:S05]  /*2280*/  UMOV UR38, URZ ;  /* 0x000000ff00267c82 */ /* 0x000fca0008000000 */
.L_x_46:
[----:B------:R-:W-:Y:S01]  /*2290*/  PLOP3.LUT P0, PT, PT, PT, UP0, 0x80, 0x8 ;  /* 0x000000000008781c */ /* 0x000fe20003f0f008 */
[----:B---3--:R-:W-:Y:S01]  /*22a0*/  @!UP0 USHF.L.U32 UR17, UR34, 0x1f, URZ ;  /* 0x0000001f22118899 */ /* 0x008fe200080006ff */
[----:B-1----:R-:W-:Y:S01]  /*22b0*/  PLOP3.LUT P3, PT, PT, PT, PT, 0x80, 0x8 ;  /* 0x000000000008781c */ /* 0x002fe20003f6f070 */
[----:B------:R-:W-:Y:S01]  /*22c0*/  @!UP0 ULEA UR25, UR33, UR12, 0x3 ;  /* 0x0000000c21198291 */ /* 0x000fe2000f8e18ff */
[----:B------:R-:W-:Y:S01]  /*22d0*/  PLOP3.LUT P2, PT, PT, PT, PT, 0x8, 0x80 ;  /* 0x000000000080781c */ /* 0x000fe20003f4e170 */
[----:B------:R-:W-:Y:S02]  /*22e0*/  @!UP0 USHF.L.U32 UR16, UR13, 0x1f, URZ ;  /* 0x0000001f0d108899 */ /* 0x000fe400080006ff */
[----:B------:R-:W-:Y:S01]  /*22f0*/  IMAD.U32 R2, RZ, RZ, UR17 ;  /* 0x00000011ff027e24 */ /* 0x000fe2000f8e00ff */
[----:B------:R-:W-:Y:S02]  /*2300*/  ULOP3.LUT UR35, UR13, 0x1, URZ, 0x3c, !UPT ;  /* 0x000000010d237892 */ /* 0x000fe4000f8e3cff */
[----:B------:R-:W-:Y:S01]  /*2310*/  UPLOP3.LUT UP4, UPT, UPT, UPT, UPT, 0x40, 0x4 ;  /* 0x000000000004789c */ /* 0x000fe20003f8e870 */
[----:B------:R-:W-:Y:S01]  /*2320*/  IMAD.U32 R0, RZ, RZ, UR16 ;  /* 0x00000010ff007e24 */ /* 0x000fe2000f8e00ff */
[----:B------:R-:W-:-:S02]  /*2330*/  UIMAD UR17, UR35, 0xd0, UR36 ;  /* 0x000000d0231178a4 */ /* 0x000fc4000f8e0224 */
[----:B------:R1:W3:Y:S01]  /*2340*/  @!P0 SYNCS.PHASECHK.TRANS64.TRYWAIT P3, [UR25], R2 ;  /* 0x00000002ff0085a7 */ /* 0x0002e20008061119 */
[----:B------:R-:W4:Y:S02]  /*2350*/  @!P0 SYNCS.PHASECHK.TRANS64.TRYWAIT P1, [UR12+0x68], R0 ;  /* 0x00006800ff0085a7 */ /* 0x000f24000802110c */
[----:B----4-:R-:W-:-:S13]  /*2360*/  @!P0 PLOP3.LUT P2, PT, P1, PT, PT, 0x8, 0x80 ;  /* 0x000000000080881c */ /* 0x010fda0000f4e170 */
[----:B-1-3--:R-:W-:Y:S05]  /*2370*/  @!P2 BRA `(.L_x_38) ;  /* 0x000000000010a947 */ /* 0x00afea0003800000 */
[----:B------:R-:W-:-:S06]  /*2380*/  USHF.L.U32 UR13, UR13, 0x1f, URZ ;  /* 0x0000001f0d0d7899 */ /* 0x000fcc00080006ff */
[----:B------:R-:W-:-:S04]  /*2390*/  MOV R0, UR13 ;  /* 0x0000000d00007c02 */ /* 0x000fc80008000f00 */
[----:B------:R-:W1:Y:S02]  /*23a0*/  SYNCS.PHASECHK.TRANS64.TRYWAIT P0, [UR12+0x68], R0 ;  /* 0x00006800ff0075a7 */ /* 0x000e64000800110c */
[----:B-1----:R-:W-:Y:S05]  /*23b0*/  @!P0 BRA `(.L_x_39) ;  /* 0x0000003800ec8947 */ /* 0x002fea0003800000 */
.L_x_38:
[----:B------:R-:W-:Y:S01]  /*23c0*/  UMOV UR29, URZ ;  /* 0x000000ff001d7c82 */ /* 0x000fe20008000000 */
.L_x_43:
[----:B-1-34-:R-:W-:Y:S05]  /*23d0*/  BRA.U UP0, `(.L_x_40) ;  /* 0x0000000100ac7547 */ /* 0x01afea000b800000 */
[----:B------:R-:W-:Y:S02]  /*23e0*/  USHF.L.U32 UR25, UR33, 0xa, URZ ;  /* 0x0000000a21197899 */ /* 0x000fe400080006ff */
[----:B------:R-:W-:Y:S02]  /*23f0*/  ULEA UR58, UR33, UR18, 0x6 ;  /* 0x00000012213a7291 */ /* 0x000fe4000f8e30ff */
[----:B------:R-:W-:Y:S02]  /*2400*/  UIADD3 UR16, UPT, UPT, UR25, 0x6, URZ ;  /* 0x0000000619107890 */ /* 0x000fe4000fffe0ff */
[----:B------:R-:W-:Y:S02]  /*2410*/  ULEA UR13, UR33, UR12, 0x3 ;  /* 0x0000000c210d7291 */ /* 0x000fe4000f8e18ff */
[----:B------:R-:W-:Y:S02]  /*2420*/  UIADD3 UR32, UPT, UPT, UR16, UR24, URZ ;  /* 0x0000001810207290 */ /* 0x000fe4000fffe0ff */
[----:B------:R-:W-:Y:S02]  /*2430*/  ULEA UR60, UR33, UR19, 0x5 ;  /* 0x00000013213c7291 */ /* 0x000fe4000f8e28ff */
[----:B------:R-:W-:Y:S02]  /*2440*/  UIADD3 UR56, UPT, UPT, UR58, 0x20, URZ ;  /* 0x000000203a387890 */ /* 0x000fe4000fffe0ff */
[----:B------:R-:W-:Y:S02]  /*2450*/  UIADD3 UR54, UPT, UPT, UR25, UR24, URZ ;  /* 0x0000001819367290 */ /* 0x000fe4000fffe0ff */
[----:B------:R-:W-:Y:S02]  /*2460*/  UIADD3 UR52, UPT, UPT, UR25, UR20, URZ ;  /* 0x0000001419347290 */ /* 0x000fe4000fffe0ff */
[----:B------:R-:W-:Y:S02]  /*2470*/  UIADD3 UR48, UPT, UPT, UR24, 0x2, UR25 ;  /* 0x0000000218307890 */ /* 0x000fe4000fffe019 */
[----:B------:R-:W-:Y:S02]  /*2480*/  UIADD3 UR46, UPT, UPT, UR20, 0x2, UR25 ;  /* 0x00000002142e7890 */ /* 0x000fe4000fffe019 */
[----:B------:R-:W-:Y:S02]  /*2490*/  UIADD3 UR42, UPT, UPT, UR24, 0x4, UR25 ;  /* 0x00000004182a7890 */ /* 0x000fe4000fffe019 */
[----:B------:R-:W-:Y:S02]  /*24a0*/  UIADD3 UR62, UPT, UPT, UR20, 0x4, UR25 ;  /* 0x00000004143e7890 */ /* 0x000fe4000fffe019 */
[----:B------:R-:W-:Y:S02]  /*24b0*/  UIADD3 UR28, UPT, UPT, UR13, 0x30, URZ ;  /* 0x000000300d1c7890 */ /* 0x000fe4000fffe0ff */
[----:B------:R-:W-:Y:S01]  /*24c0*/  UIADD3 UR16, UPT, UPT, UR16, UR20, URZ ;  /* 0x0000001410107290 */ /* 0x000fe2000fffe0ff */
[----:B------:R-:W-:Y:S01]  /*24d0*/  UMOV UR61, 0x4008 ;  /* 0x00004008003d7882 */ /* 0x000fe20000000000 */
        /* <DEDUP_REMOVED lines=8> */
[----:B------:R-:W-:Y:S05]  /*2560*/  @P3 BRA `(.L_x_41) ;  /* 0x0000000000103947 */ /* 0x000fea0003800000 */
[----:B------:R-:W-:Y:S06]  /*2570*/  USHF.L.U32 UR25, UR34, 0x1f, URZ ;  /* 0x0000001f22197899 */ /* 0x000fec00080006ff */
[----:B-1----:R-:W-:Y:S04]  /*2580*/  MOV R0, UR25 ;  /* 0x0000001900007c02 */ /* 0x002fe80008000f00 */
[----:B------:R-:W1:Y:S02]  /*2590*/  SYNCS.PHASECHK.TRANS64.TRYWAIT P0, [UR13], R0 ;  /* 0x00000000ff0075a7 */ /* 0x000e64000800110d */
[----:B-1----:R-:W-:Y:S05]  /*25a0*/  @!P0 BRA `(.L_x_42) ;  /* 0x0000003800908947 */ /* 0x002fea0003800000 */
.L_x_41:
[----:B------:R3:W-:Y:S01]  /*25b0*/  UTCCP.T.S.2CTA.4x32dp128bit tmem[UR36+0x1d0], gdesc[UR60] ;  /* 0x0001d03c240079e7 */ /* 0x0007e20009300000 */
[----:B------:R3:W-:Y:S01]  /*25c0*/  UTCCP.T.S.2CTA.4x32dp128bit tmem[UR36+0x1e0], gdesc[UR58] ;  /* 0x0001e03a240079e7 */ /* 0x0007e20009300000 */
[----:B------:R3:W-:Y:S01]  /*25d0*/  UTCCP.T.S.2CTA.4x32dp128bit tmem[UR36+0x1e4], gdesc[UR56] ;  /* 0x0001e438240079e7 */ /* 0x0007e20009300000 */
[----:B------:R3:W-:Y:S01]  /*25e0*/  UTCQMMA.2CTA gdesc[UR52], gdesc[UR54], tmem[UR17], tmem[UR50], idesc[UR51], tmem[UR10], UP4 ;  /* 0x000a323634007dea */ /* 0x0007e2000a200311 */
[----:B------:R-:W-:Y:S01]  /*25f0*/  UPLOP3.LUT UP4, UPT, UPT, UPT, UPT, 0x80, 0x8 ;  /* 0x000000000008789c */ /* 0x000fe20003f8f070 */
[----:B------:R3:W-:Y:S01]  /*2600*/  UTCQMMA.2CTA gdesc[UR46], gdesc[UR48], tmem[UR17], tmem[UR44], idesc[UR45], tmem[UR8], UPT ;  /* 0x00082c302e007dea */ /* 0x0007e2000ba00311 */
[----:B------:R3:W-:Y:S01]  /*2610*/  UTCQMMA.2CTA gdesc[UR62], gdesc[UR42], tmem[UR17], tmem[UR40], idesc[UR41], tmem[UR6], UPT ;  /* 0x0006282a3e007dea */ /* 0x0007e2000ba00311 */
[----:B------:R-:W-:Y:S01]  /*2620*/  UMOV UR64, UR32 ;  /* 0x0000002000407c82 */ /* 0x000fe20008000000 */
[----:B------:R-:W-:Y:S01]  /*2630*/  UMOV UR65, 0x40004040 ;  /* 0x4000404000417882 */ /* 0x000fe20000000000 */
[----:B------:R-:W-:Y:S01]  /*2640*/  UMOV UR66, UR16 ;  /* 0x0000001000427c82 */ /* 0x000fe20008000000 */
[----:B------:R-:W-:Y:S02]  /*2650*/  UMOV UR67, 0x40004040 ;  /* 0x4000404000437882 */ /* 0x000fe40000000000 */
[----:B------:R3:W-:Y:S01]  /*2660*/  UTCQMMA.2CTA gdesc[UR66], gdesc[UR64], tmem[UR17], tmem[UR38], idesc[UR39], tmem[UR4], UPT ;  /* 0x0004264042007dea */ /* 0x0007e2000ba00311 */
[----:B------:R3:W-:Y:S01]  /*2670*/  UTCBAR.2CTA.MULTICAST [UR28], URZ, UR27 ;  /* 0x000000ff1c0073e9 */ /* 0x0007e2000820081b */
[----:B------:R-:W-:Y:S01]  /*2680*/  NOP ;  /* 0x0000000000007918 */ /* 0x000fe20000000000 */
.L_x_40:
[----:B------:R-:W-:Y:S01]  /*2690*/  UIADD3 UR33, UPT, UPT, UR33, 0x1, URZ ;  /* 0x0000000121217890 */ /* 0x000fe2000fffe0ff */
[----:B------:R-:W-:Y:S01]  /*26a0*/  PLOP3.LUT P3, PT, PT, PT, PT, 0x80, 0x8 ;  /* 0x000000000008781c */ /* 0x000fe20003f6f070 */
[----:B------:R-:W-:Y:S02]  /*26b0*/  UISETP.GT.U32.AND UP3, UPT, UR29, 0x1e, UPT ;  /* 0x0000001e1d00788c */ /* 0x000fe4000bf64070 */
[----:B------:R-:W-:Y:S02]  /*26c0*/  UISETP.NE.AND UP2, UPT, UR33, 0x6, UPT ;  /* 0x000000062100788c */ /* 0x000fe4000bf45270 */
[----:B------:R-:W-:Y:S02]  /*26d0*/  UISETP.NE.OR UP3, UPT, UR23, URZ, UP3 ;  /* 0x000000ff1700728c */ /* 0x000fe40009f65670 */
[----:B------:R-:W-:Y:S02]  /*26e0*/  USEL UR13, URZ, 0x1, UP2 ;  /* 0x00000001ff0d7887 */ /* 0x000fe40009000000 */
[----:B------:R-:W-:Y:S02]  /*26f0*/  USEL UR33, UR33, URZ, UP2 ;  /* 0x000000ff21217287 */ /* 0x000fe40009000000 */
[----:B------:R-:W-:Y:S01]  /*2700*/  ULOP3.LUT UR34, UR34, UR13, URZ, 0x3c, !UPT ;  /* 0x0000000d22227292 */ /* 0x000fe2000f8e3cff */
[----:B------:R-:W-:Y:S01]  /*2710*/  PLOP3.LUT P0, PT, PT, PT, UP3, 0x80, 0x8 ;  /* 0x000000000008781c */ /* 0x000fe20003f0f038 */
[----:B------:R-:W-:Y:S03]  /*2720*/  UIADD3 UR29, UPT, UPT, UR29, 0x1, URZ ;  /* 0x000000011d1d7890 */ /* 0x000fe6000fffe0ff */
[----:B------:R-:W-:Y:S02]  /*2730*/  @!UP3 USHF.L.U32 UR13, UR34, 0x1f, URZ ;  /* 0x0000001f220db899 */ /* 0x000fe400080006ff */
[----:B------:R-:W-:Y:S02]  /*2740*/  @!UP3 ULEA UR16, UR33, UR12, 0x3 ;  /* 0x0000000c2110b291 */ /* 0x000fe4000f8e18ff */
[----:B------:R-:W-:Y:S02]  /*2750*/  UISETP.NE.AND UP2, UPT, UR29, 0x20, UPT ;  /* 0x000000201d00788c */ /* 0x000fe4000bf45270 */
[----:B-1----:R-:W-:Y:S05]  /*2760*/  IMAD.U32 R0, RZ, RZ, UR13 ;  /* 0x0000000dff007e24 */ /* 0x002fea000f8e00ff */
[----:B------:R4:W1:Y:S02]  /*2770*/  @!P0 SYNCS.PHASECHK.TRANS64.TRYWAIT P3, [UR16], R0 ;  /* 0x00000000ff0085a7 */ /* 0x0008640008061110 */
[----:B------:R-:W-:Y:S05]  /*2780*/  BRA.U UP2, `(.L_x_43) ;  /* 0xfffffffd02107547 */ /* 0x000fea000b83ffff */
[----:B------:R-:W-:Y:S02]  /*2790*/  LEA R2, R5, UR12, 0x3 ;  /* 0x0000000c05027c11 */ /* 0x000fe4000f8e18ff */
[----:B------:R-:W-:Y:S01]  /*27a0*/  SHF.L.U32 R3, R4, 0x1f, RZ ;  /* 0x0000001f04037819 */ /* 0x000fe200000006ff */
[----:B------:R-:W-:Y:S06]  /*27b0*/  BRA.U UP1, `(.L_x_44) ;  /* 0x0000000101187547 */ /* 0x000fec000b800000 */
[----:B------:R-:W-:-:S06]  /*27c0*/  USHF.L.U32 UR13, UR35, 0x1f, URZ ;  /* 0x0000001f230d7899 */ /* 0x000fcc00080006ff */
[----:B----4-:R-:W-:Y:S01]  /*27d0*/  MOV R0, UR13 ;  /* 0x0000000d00007c02 */ /* 0x010fe20008000f00 */
[----:B------:R-:W-:Y:S02]  /*27e0*/  UMOV UR13, 0x3 ;  /* 0x00000003000d7882 */ /* 0x000fe40000000000 */
[----:B------:R4:W-:Y:S01]  /*27f0*/  UTCBAR.2CTA.MULTICAST [UR26], URZ, UR13 ;  /* 0x000000ff1a0073e9 */ /* 0x0009e2000820080d */
[----:B------:R4:W-:Y:S01]  /*2800*/  SYNCS.PHASECHK.TRANS64.TRYWAIT PT, [UR12+0x68], R0 ;  /* 0x00006800ff0075a7 */ /* 0x0009e200080e110c */
[----:B------:R-:W-:Y:S02]  /*2810*/  NOP ;  /* 0x0000000000007918 */ /* 0x000fe40000000000 */
.L_x_44:
[----:B------:R-:W5:Y:S02]  /*2820*/  SYNCS.PHASECHK.TRANS64.TRYWAIT P0, [R2+URZ+0x70], R3 ;  /* 0x00007003020075a7 */ /* 0x000f6400080011ff */
[----:B-----5:R-:W-:Y:S05]  /*2830*/  @!P0 BRA `(.L_x_45) ;  /* 0x00000038000c8947 */ /* 0x020fea0003800000 */
.L_x_104:
[C---:B----4-:R-:W-:Y:S01]  /*2840*/  LEA R0, R5.reuse, UR12, 0x4 ;  /* 0x0000000c05007c11 */ /* 0x050fe2000f8e20ff */
[----:B------:R-:W-:Y:S01]  /*2850*/  VIADD R5, R5, 0x1 ;  /* 0x0000000105057836 */ /* 0x000fe20000000000 */
[----:B------:R-:W-:Y:S01]  /*2860*/  UMOV UR13, UR35 ;  /* 0x00000023000d7c82 */ /* 0x000fe20008000000 */
[----:B------:R-:W-:-:S03]  /*2870*/  IMAD.MOV.U32 R3, RZ, RZ, 0x1 ;  /* 0x00000001ff037424 */ /* 0x000fc600078e00ff */
[----:B------:R-:W4:Y:S01]  /*2880*/  LDS R0, [R0+0x3881c] ;  /* 0x03881c0000007984 */ /* 0x000f220000000800 */
[C---:B------:R-:W-:Y:S01]  /*2890*/  ISETP.NE.AND P1, PT, R5.reuse, 0x2, PT ;  /* 0x000000020500780c */ /* 0x040fe20003f25270 */
[----:B------:R5:W-:Y:S06]  /*28a0*/  MEMBAR.ALL.CTA ;  /* 0x0000000000007992 */ /* 0x000bec0000008000 */
[----:B-----5:R-:W5:Y:S01]  /*28b0*/  FENCE.VIEW.ASYNC.S ;  /* 0x00000000000073c6 */ /* 0x020f620000000000 */
[----:B------:R-:W-:Y:S01]  /*28c0*/  SEL R5, R5, RZ, P1 ;  /* 0x000000ff05057207 */ /* 0x000fe20000800000 */
[----:B-----5:R5:W-:Y:S01]  /*28d0*/  SYNCS.ARRIVE.TRANS64.ART0 RZ, [R2+URZ+0x80], R3 ;  /* 0x0000800302ff79a7 */ /* 0x020be200085000ff */
[----:B----4-:R-:W-:-:S02]  /*28e0*/  ISETP.NE.AND P0, PT, R0, 0x1, PT ;  /* 0x000000010000780c */ /* 0x010fc40003f05270 */
[----:B-----5:R-:W-:-:S04]  /*28f0*/  SEL R3, RZ, 0x1, P1 ;  /* 0x00000001ff037807 */ /* 0x020fc80000800000 */
[----:B------:R-:W-:-:S07]  /*2900*/  LOP3.LUT R4, R4, R3, RZ, 0x3c, !PT ;  /* 0x0000000304047212 */ /* 0x000fce00078e3cff */
[----:B------:R-:W-:Y:S05]  /*2910*/  @!P0 BRA `(.L_x_46) ;  /* 0xfffffff8005c8947 */ /* 0x000fea000383ffff */
.L_x_37:
[----:B------:R-:W-:-:S09]  /*2920*/  UISETP.NE.AND UP0, UPT, UR15, URZ, UPT ;  /* 0x000000ff0f00728c */ /* 0x000fd2000bf05270 */
[----:B------:R-:W-:Y:S05]  /*2930*/  BRA.U UP0, `(.L_x_47) ;  /* 0x00000001006c7547 */ /* 0x000fea000b800000 */
[----:B------:R-:W-:Y:S01]  /*2940*/  USHF.L.U32 UR35, UR35, 0x1f, URZ ;  /* 0x0000001f23237899 */ /* 0x000fe200080006ff */
[----:B------:R-:W-:-:S05]  /*2950*/  MOV R0, UR12 ;  /* 0x0000000c00007c02 */ /* 0x000fca0008000f00 */
[----:B---3--:R-:W-:Y:S02]  /*2960*/  MOV R2, UR35 ;  /* 0x0000002300027c02 */ /* 0x008fe40008000f00 */
[----:B------:R-:W-:-:S04]  /*2970*/  MOV R3, UR35 ;  /* 0x0000002300037c02 */ /* 0x000fc80008000f00 */
[----:B------:R3:W4:Y:S03]  /*2980*/  SYNCS.PHASECHK.TRANS64.TRYWAIT P0, [R0+URZ+0x68], R3 ;  /* 0x00006803000075a7 */ /* 0x00072600080011ff */
[----:B----4-:R-:W-:Y:S05]  /*2990*/  @!P0 NANOSLEEP.SYNCS 0x989680 ;  /* 0x009896800000895d */ /* 0x010fea0003900000 */
[----:B------:R-:W4:Y:S02]  /*29a0*/  @!P0 SYNCS.PHASECHK.TRANS64 P0, [R0+URZ+0x68], R3 ;  /* 0x00006803000085a7 */ /* 0x000f2400080010ff */
[----:B----4-:R-:W-:Y:S05]  /*29b0*/  @P0 BRA `(.L_x_47) ;  /* 0x00000000004c0947 */ /* 0x010fea0003800000 */
.L_x_48:
[----:B----4-:R4:W3:Y:S02]  /*29c0*/  SYNCS.PHASECHK.TRANS64.TRYWAIT P0, [R0+URZ+0x68], R3 ;  /* 0x00006803000075a7 */ /* 0x0108e400080011ff */
[----:B---3--:R-:W-:Y:S05]  /*29d0*/  @!P0 NANOSLEEP.SYNCS 0x989680 ;  /* 0x009896800000895d */ /* 0x008fea0003900000 */
[----:B------:R-:W3:Y:S02]  /*29e0*/  @!P0 SYNCS.PHASECHK.TRANS64 P0, [R0+URZ+0x68], R3 ;  /* 0x00006803000085a7 */ /* 0x000ee400080010ff */
[----:B---3--:R-:W-:Y:S05]  /*29f0*/  @!P0 BRA `(.L_x_48) ;  /* 0xfffffffc00f08947 */ /* 0x008fea000383ffff */
[----:B------:R-:W-:Y:S05]  /*2a00*/  BRA `(.L_x_47) ;  /* 0x0000000000387947 */ /* 0x000fea0003800000 */
.L_x_35:
[----:B------:R-:W-:-:S13]  /*2a10*/  ISETP.NE.AND P0, PT, R72, RZ, PT ;  /* 0x000000ff4800720c */ /* 0x000fda0003f05270 */
[----:B------:R-:W-:Y:S05]  /*2a20*/  @P0 BRA `(.L_x_49) ;  /* 0x00000000002c0947 */ /* 0x000fea0003800000 */
[----:B------:R-:W5:Y:S01]  /*2a30*/  S2UR UR5, SR_CgaCtaId ;  /* 0x00000000000579c3 */ /* 0x000f620000008800 */
[----:B-1----:R-:W-:Y:S01]  /*2a40*/  UMOV UR6, 0x400 ;  /* 0x0000040000067882 */ /* 0x002fe20000000000 */
[----:B------:R-:W-:Y:S01]  /*2a50*/  UMOV UR4, 0x20 ;  /* 0x0000002000047882 */ /* 0x000fe20000000000 */
[----:B------:R-:W-:Y:S01]  /*2a60*/  ELECT P0, URZ, PT ;  /* 0x0000000000ff782f */ /* 0x000fe20003800000 */
[----:B-----5:R-:W-:Y:S02]  /*2a70*/  ULEA UR5, UR5, UR6, 0x18 ;  /* 0x0000000605057291 */ /* 0x020fe4000f8ec0ff */
[----:B------:R-:W-:-:S04]  /*2a80*/  UIADD3 UR6, UPT, UPT, -UR4, 0x100000, URZ ;  /* 0x0010000004067890 */ /* 0x000fc8000fffe1ff */
[----:B------:R-:W-:Y:S02]  /*2a90*/  USHF.L.U32 UR7, UR6, 0xb, URZ ;  /* 0x0000000b06077899 */ /* 0x000fe400080006ff */
[----:B------:R-:W-:Y:S01]  /*2aa0*/  USHF.L.U32 UR6, UR6, 0x1, URZ ;  /* 0x0000000106067899 */ /* 0x000fe200080006ff */
[----:B------:R-:W1:Y:S11]  /*2ab0*/  FENCE.VIEW.ASYNC.S ;  /* 0x00000000000073c6 */ /* 0x000e760000000000 */
[----:B-1----:R1:W3:Y:S01]  /*2ac0*/  SYNCS.EXCH.64 URZ, [UR5+0x90], UR6 ;  /* 0x0000900605ff75b2 */ /* 0x0022e20008000100 */
[----:B------:R-:W-:Y:S01]  /*2ad0*/  NOP ;  /* 0x0000000000007918 */ /* 0x000fe20000000000 */
.L_x_49:
[----:B------:R-:W-:Y:S01]  /*2ae0*/  NOP ;  /* 0x0000000000007918 */ /* 0x000fe20000000000 */
.L_x_47:
[C---:B------:R-:W-:Y:S02]  /*2af0*/  ISETP.NE.AND P0, PT, R72.reuse, RZ, PT ;  /* 0x000000ff4800720c */ /* 0x040fe40003f05270 */
[----:B------:R-:W-:-:S11]  /*2b00*/  ISETP.GT.AND P1, PT, R72, 0x3, PT ;  /* 0x000000034800780c */ /* 0x000fd60003f24270 */
[----:B------:R-:W-:Y:S05]  /*2b10*/  @P0 BRA `(.L_x_50) ;  /* 0x00000000002c0947 */ /* 0x000fea0003800000 */
[----:B-1-3--:R-:W1:Y:S01]  /*2b20*/  S2UR UR5, SR_CgaCtaId ;  /* 0x00000000000579c3 */ /* 0x00ae620000008800 */
[----:B------:R-:W-:Y:S01]  /*2b30*/  UMOV UR6, 0x400 ;  /* 0x0000040000067882 */ /* 0x000fe20000000000 */
[----:B------:R-:W-:Y:S01]  /*2b40*/  UMOV UR4, 0x20 ;  /* 0x0000002000047882 */ /* 0x000fe20000000000 */
[----:B------:R-:W-:Y:S01]  /*2b50*/  ELECT P2, URZ, PT ;  /* 0x0000000000ff782f */ /* 0x000fe20003840000 */
[----:B-1----:R-:W-:Y:S02]  /*2b60*/  ULEA UR5, UR5, UR6, 0x18 ;  /* 0x0000000605057291 */ /* 0x002fe4000f8ec0ff */
[----:B------:R-:W-:-:S04]  /*2b70*/  UIADD3 UR6, UPT, UPT, -UR4, 0x100000, URZ ;  /* 0x0010000004067890 */ /* 0x000fc8000fffe1ff */
[----:B------:R-:W-:Y:S02]  /*2b80*/  USHF.L.U32 UR7, UR6, 0xb, URZ ;  /* 0x0000000b06077899 */ /* 0x000fe400080006ff */
[----:B------:R-:W-:Y:S01]  /*2b90*/  USHF.L.U32 UR6, UR6, 0x1, URZ ;  /* 0x0000000106067899 */ /* 0x000fe200080006ff */
[----:B------:R-:W1:Y:S11]  /*2ba0*/  FENCE.VIEW.ASYNC.S ;  /* 0x00000000000073c6 */ /* 0x000e760000000000 */
[----:B-1----:R1:W3:Y:S01]  /*2bb0*/  SYNCS.EXCH.64 URZ, [UR5+0x90], UR6 ;  /* 0x0000900605ff75b2 */ /* 0x0022e20008000100 */
[----:B------:R-:W-:Y:S01]  /*2bc0*/  NOP ;  /* 0x0000000000007918 */ /* 0x000fe20000000000 */
.L_x_50:
[----:B------:R-:W-:Y:S01]  /*2bd0*/  NOP ;  /* 0x0000000000007918 */ /* 0x000fe20000000000 */
[----:B------:R-:W-:Y:S01]  /*2be0*/  @P1 NOP ;  /* 0x0000000000001918 */ /* 0x000fe20000000000 */
[----:B------:R-:W-:Y:S05]  /*2bf0*/  @P1 BRA `(.L_x_51) ;  /* 0x0000003000041947 */ /* 0x000fea0003800000 */
        /* <DEDUP_REMOVED lines=12> */
.L_x_52:
[----:B------:R-:W-:Y:S01]  /*2cc0*/  NOP ;  /* 0x0000000000007918 */ /* 0x000fe20000000000 */
[----:B------:R-:W-:Y:S05]  /*2cd0*/  @P0 BRA `(.L_x_53) ;  /* 0x00000004008c0947 */ /* 0x000fea0003800000 */
[----:B------:R-:W5:Y:S01]  /*2ce0*/  S2R R5, SR_CgaCtaId ;  /* 0x0000000000057919 */ /* 0x000f620000008800 */
[----:B---3--:R-:W-:Y:S01]  /*2cf0*/  NOP ;  /* 0x0000000000007918 */ /* 0x008fe20000000000 */
[----:B----4-:R-:W-:Y:S02]  /*2d00*/  MOV R0, 0x40 ;  /* 0x0000004000007802 */ /* 0x010fe40000000f00 */
[----:B------:R-:W-:Y:S02]  /*2d10*/  MOV R4, 0x400 ;  /* 0x0000040000047802 */ /* 0x000fe40000000f00 */
[C---:B-----5:R-:W-:Y:S02]  /*2d20*/  LEA R0, R5.reuse, R0, 0x18 ;  /* 0x0000000005007211 */ /* 0x060fe400078ec0ff */
[----:B------:R-:W-:-:S04]  /*2d30*/  LEA R4, R5, R4, 0x18 ;  /* 0x0000000405047211 */ /* 0x000fc800078ec0ff */
[----:B------:R-:W3:Y:S02]  /*2d40*/  LDS.U8 R0, [R0] ;  /* 0x0000000000007984 */ /* 0x000ee40000000000 */
[----:B---3--:R-:W-:-:S13]  /*2d50*/  ISETP.NE.AND P0, PT, R0, RZ, PT ;  /* 0x000000ff0000720c */ /* 0x008fda0003f05270 */
[----:B------:R-:W-:Y:S05]  /*2d60*/  @P0 BRA `(.L_x_54) ;  /* 0x0000000400500947 */ /* 0x000fea0003800000 */
[C---:B------:R-:W-:Y:S02]  /*2d70*/  LOP3.LUT R0, R5.reuse, 0x1, RZ, 0xc0, !PT ;  /* 0x0000000105007812 */ /* 0x040fe400078ec0ff */
[----:B------:R-:W-:Y:S02]  /*2d80*/  LOP3.LUT R10, R5, 0x1, RZ, 0x3c, !PT ;  /* 0x00000001050a7812 */ /* 0x000fe400078e3cff */
[----:B------:R-:W-:-:S13]  /*2d90*/  ISETP.NE.U32.AND P1, PT, R0, 0x1, PT ;  /* 0x000000010000780c */ /* 0x000fda0003f25070 */
[----:B------:R-:W-:Y:S05]  /*2da0*/  @!P1 BRA `(.L_x_55) ;  /* 0x0000000000c49947 */ /* 0x000fea0003800000 */
[----:B------:R-:W-:Y:S01]  /*2db0*/  ELECT P0, URZ, PT ;  /* 0x0000000000ff782f */ /* 0x000fe20003800000 */
[----:B------:R-:W-:-:S12]  /*2dc0*/  BSSY B0, `(.L_x_55) ;  /* 0x000002f000007945 */ /* 0x000fd80003800000 */
[----:B------:R-:W-:Y:S05]  /*2dd0*/  @!P0 BRA `(.L_x_56) ;  /* 0x0000000000b48947 */ /* 0x000fea0003800000 */
[----:B------:R-:W-:-:S05]  /*2de0*/  UMOV UR4, 0x10 ;  /* 0x0000001000047882 */ /* 0x000fca0000000000 */
[----:B------:R-:W-:Y:S04]  /*2df0*/  DEPBAR.LE SB3, 0x36 ;  /* 0x0000bd800000791a */ /* 0x000fe80000000000 */
[----:B------:R-:W3:Y:S02]  /*2e00*/  UTCATOMSWS.2CTA.FIND_AND_SET.ALIGN UP0, UR4, UR4 ;  /* 0x00000004000475e3 */ /* 0x000ee40008200800 */
[----:B---3--:R-:W-:Y:S01]  /*2e10*/  PLOP3.LUT P0, PT, PT, PT, UP0, 0x80, 0x8 ;  /* 0x000000000008781c */ /* 0x008fe20003f0f008 */
[----:B------:R-:W-:-:S03]  /*2e20*/  IMAD.U32 R13, RZ, RZ, UR4 ;  /* 0x00000004ff0d7e24 */ /* 0x000fc6000f8e00ff */
[----:B------:R-:W-:-:S04]  /*2e30*/  SEL R0, RZ, 0xffffffff, !P0 ;  /* 0xffffffffff007807 */ /* 0x000fc80004000000 */
[----:B------:R-:W-:-:S13]  /*2e40*/  ISETP.NE.AND P0, PT, R0, RZ, PT ;  /* 0x000000ff0000720c */ /* 0x000fda0003f05270 */
[----:B------:R-:W-:Y:S05]  /*2e50*/  @P0 BRA `(.L_x_57) ;  /* 0x0000000000240947 */ /* 0x000fea0003800000 */
.L_x_58:
[----:B------:R-:W-:Y:S05]  /*2e60*/  NANOSLEEP 0x64 ;  /* 0x000000640000795d */ /* 0x000fea0003800000 */
[----:B------:R-:W-:-:S05]  /*2e70*/  UMOV UR4, 0x10 ;  /* 0x0000001000047882 */ /* 0x000fca0000000000 */
[----:B------:R-:W-:Y:S04]  /*2e80*/  DEPBAR.LE SB3, 0x36 ;  /* 0x0000bd800000791a */ /* 0x000fe80000000000 */
[----:B------:R-:W3:Y:S02]  /*2e90*/  UTCATOMSWS.2CTA.FIND_AND_SET.ALIGN UP0, UR4, UR4 ;  /* 0x00000004000475e3 */ /* 0x000ee40008200800 */
[----:B---3--:R-:W-:Y:S01]  /*2ea0*/  PLOP3.LUT P0, PT, PT, PT, UP0, 0x80, 0x8 ;  /* 0x000000000008781c */ /* 0x008fe20003f0f008 */
[----:B------:R-:W-:-:S03]  /*2eb0*/  IMAD.U32 R13, RZ, RZ, UR4 ;  /* 0x00000004ff0d7e24 */ /* 0x000fc6000f8e00ff */
[----:B------:R-:W-:-:S04]  /*2ec0*/  SEL R0, RZ, 0xffffffff, !P0 ;  /* 0xffffffffff007807 */ /* 0x000fc80004000000 */
[----:B------:R-:W-:-:S13]  /*2ed0*/  ISETP.NE.AND P0, PT, R0, RZ, PT ;  /* 0x000000ff0000720c */ /* 0x000fda0003f05270 */
[----:B------:R-:W-:Y:S05]  /*2ee0*/  @!P0 BRA `(.L_x_58) ;  /* 0xfffffffc00dc8947 */ /* 0x000fea000383ffff */
.L_x_57:
[----:B------:R-:W-:Y:S01]  /*2ef0*/  MOV R0, 0x60 ;  /* 0x0000006000007802 */ /* 0x000fe20000000f00 */
[----:B------:R-:W-:Y:S02]  /*2f00*/  VIADD R7, R4, 0x98 ;  /* 0x0000009804077836 */ /* 0x000fe40000000000 */
[----:B-1----:R-:W-:Y:S01]  /*2f10*/  IMAD.MOV.U32 R8, RZ, RZ, 0x4 ;  /* 0x00000004ff087424 */ /* 0x002fe200078e00ff */
[----:B------:R-:W-:Y:S02]  /*2f20*/  LEA R11, R5, R0, 0x18 ;  /* 0x00000000050b7211 */ /* 0x000fe400078ec0ff */
[----:B------:R-:W-:-:S03]  /*2f30*/  MOV R0, 0x58 ;  /* 0x0000005800007802 */ /* 0x000fc60000000f00 */
[----:B------:R-:W1:Y:S01]  /*2f40*/  LDS R14, [R11] ;  /* 0x000000000b0e7984 */ /* 0x000e620000000800 */
[----:B------:R-:W-:Y:S01]  /*2f50*/  LEA R3, R5, R0, 0x18 ;  /* 0x0000000005037211 */ /* 0x000fe200078ec0ff */
[----:B-1----:R-:W-:-:S04]  /*2f60*/  IMAD.U32 R14, R14, -0x80000000, RZ ;  /* 0x800000000e0e7824 */ /* 0x002fc800078e00ff */
[----:B------:R-:W1:Y:S02]  /*2f70*/  SYNCS.PHASECHK.TRANS64.TRYWAIT P0, [R3+URZ], R14 ;  /* 0x0000000e030075a7 */ /* 0x000e6400080011ff */
[----:B-1----:R-:W-:Y:S05]  /*2f80*/  @P0 BRA `(.L_x_59) ;  /* 0x0000000000080947 */ /* 0x002fea0003800000 */
[----:B------:R-:W1:Y:S02]  /*2f90*/  SYNCS.PHASECHK.TRANS64.TRYWAIT P0, [R3+URZ], R14 ;  /* 0x0000000e030075a7 */ /* 0x000e6400080011ff */
[----:B-1----:R-:W-:Y:S05]  /*2fa0*/  @!P0 BRA `(.L_x_60) ;  /* 0x00000030004c8947 */ /* 0x002fea0003800000 */
.L_x_59:
[C---:B-1----:R-:W-:Y:S01]  /*2fb0*/  PRMT R3, R10.reuse, 0x654, R3 ;  /* 0x000006540a037816 */ /* 0x042fe20000000003 */
[C---:B------:R-:W-:Y:S01]  /*2fc0*/  IMAD.SHL.U32 R9, R13.reuse, 0x20, RZ ;  /* 0x000000200d097824 */ /* 0x040fe200078e00ff */
[----:B------:R-:W-:Y:S01]  /*2fd0*/  PRMT R2, R10, 0x654, R7 ;  /* 0x000006540a027816 */ /* 0x000fe20000000007 */
[----:B------:R-:W-:Y:S01]  /*2fe0*/  IMAD.MOV.U32 R6, RZ, RZ, 0xffff ;  /* 0x0000ffffff067424 */ /* 0x000fe200078e00ff */
[----:B------:R1:W-:Y:S01]  /*2ff0*/  SYNCS.ARRIVE.TRANS64.RED RZ, [R3+URZ], R8 ;  /* 0x0000000803ff79a7 */ /* 0x0003e200080004ff */
[----:B------:R-:W-:Y:S01]  /*3000*/  IMAD.MOV.U32 R0, RZ, RZ, 0x1 ;  /* 0x00000001ff007424 */ /* 0x000fe200078e00ff */
[----:B------:R3:W-:Y:S01]  /*3010*/  STS [R4+0x98], R9 ;  /* 0x0000980904007388 */ /* 0x0007e20000000800 */
[----:B------:R-:W-:Y:S01]  /*3020*/  VIADD R7, R13, 0x10 ;  /* 0x000000100d077836 */ /* 0x000fe20000000000 */
[----:B------:R-:W-:Y:S02]  /*3030*/  SHF.L.U32 R6, R6, R13, RZ ;  /* 0x0000000d06067219 */ /* 0x000fe400000006ff */
[----:B------:R3:W-:Y:S02]  /*3040*/  STAS [R2.64], R13 ;  /* 0x0000000d02007dbd */ /* 0x0007e4000c0008ff */
[----:B------:R-:W-:-:S04]  /*3050*/  SHF.L.U32 R7, R0, R7, RZ ;  /* 0x0000000700077219 */ /* 0x000fc800000006ff */
[----:B------:R-:W-:Y:S02]  /*3060*/  LOP3.LUT R6, R7, R6, RZ, 0xfc, !PT ;  /* 0x0000000607067212 */ /* 0x000fe400078efcff */
[----:B-1----:R-:W-:-:S04]  /*3070*/  MOV R8, 0x50 ;  /* 0x0000005000087802 */ /* 0x002fc80000000f00 */
[----:B------:R-:W-:-:S05]  /*3080*/  LEA R7, R5, R8, 0x18 ;  /* 0x0000000805077211 */ /* 0x000fca00078ec0ff */
[----:B------:R3:W-:Y:S04]  /*3090*/  ATOMS.OR RZ, [R7], R6 ;  /* 0x0000000607ff738c */ /* 0x0007e80003000000 */
[----:B------:R3:W-:Y:S02]  /*30a0*/  ATOMS.XOR RZ, [R11], R0 ;  /* 0x000000000bff738c */ /* 0x0007e40003800000 */
.L_x_56:
[----:B-12---:R-:W-:Y:S05]  /*30b0*/  BSYNC B0 ;  /* 0x0000000000007941 */ /* 0x006fea0003800000 */
.L_x_55:
[----:B------:R-:W-:Y:S05]  /*30c0*/  @P1 BRA `(.L_x_61) ;  /* 0x0000000000881947 */ /* 0x000fea0003800000 */
[----:B------:R-:W-:Y:S05]  /*30d0*/  WARPSYNC.ALL ;  /* 0x0000000000007948 */ /* 0x000fea0003800000 */
[----:B------:R-:W-:Y:S01]  /*30e0*/  NOP ;  /* 0x0000000000007918 */ /* 0x000fe20000000000 */
[----:B------:R-:W-:-:S13]  /*30f0*/  ELECT P0, URZ, PT ;  /* 0x0000000000ff782f */ /* 0x000fda0003800000 */
[----:B------:R-:W-:Y:S05]  /*3100*/  @!P0 BRA `(.L_x_61) ;  /* 0x0000000000788947 */ /* 0x000fea0003800000 */
[----:B---3--:R-:W-:Y:S02]  /*3110*/  MOV R0, 0x60 ;  /* 0x0000006000007802 */ /* 0x008fe40000000f00 */
[----:B------:R-:W-:Y:S02]  /*3120*/  MOV R2, 0x58 ;  /* 0x0000005800027802 */ /* 0x000fe40000000f00 */
[C---:B------:R-:W-:Y:S02]  /*3130*/  LEA R7, R5.reuse, R0, 0x18 ;  /* 0x0000000005077211 */ /* 0x040fe400078ec0ff */
[----:B------:R-:W-:-:S03]  /*3140*/  LEA R3, R5, R2, 0x18 ;  /* 0x0000000205037211 */ /* 0x000fc600078ec0ff */
[----:B------:R-:W3:Y:S02]  /*3150*/  LDS R0, [R7] ;  /* 0x0000000007007984 */ /* 0x000ee40000000800 */
[----:B-1-3--:R-:W-:-:S04]  /*3160*/  IMAD.U32 R8, R0, -0x80000000, RZ ;  /* 0x8000000000087824 */ /* 0x00afc800078e00ff */
[----:B------:R-:W1:Y:S02]  /*3170*/  SYNCS.PHASECHK.TRANS64.TRYWAIT P0, [R3+URZ], R8 ;  /* 0x00000008030075a7 */ /* 0x000e6400080011ff */
[----:B-1----:R-:W-:Y:S05]  /*3180*/  @P0 BRA `(.L_x_62) ;  /* 0x0000000000080947 */ /* 0x002fea0003800000 */
[----:B------:R-:W1:Y:S02]  /*3190*/  SYNCS.PHASECHK.TRANS64.TRYWAIT P0, [R3+URZ], R8 ;  /* 0x00000008030075a7 */ /* 0x000e6400080011ff */
[----:B-1----:R-:W-:Y:S05]  /*31a0*/  @!P0 BRA `(.L_x_63) ;  /* 0x0000002c00e48947 */ /* 0x002fea0003800000 */
.L_x_62:
[----:B------:R-:W3:Y:S01]  /*31b0*/  LDS R13, [R4+0x98] ;  /* 0x00009800040d7984 */ /* 0x000ee20000000800 */
[----:B------:R-:W-:Y:S01]  /*31c0*/  IMAD.MOV.U32 R2, RZ, RZ, 0xffff ;  /* 0x0000ffffff027424 */ /* 0x000fe200078e00ff */
[----:B-1----:R-:W-:Y:S01]  /*31d0*/  PRMT R3, R10, 0x654, R3 ;  /* 0x000006540a037816 */ /* 0x002fe20000000003 */
[----:B------:R-:W-:Y:S02]  /*31e0*/  IMAD.MOV.U32 R0, RZ, RZ, 0x1 ;  /* 0x00000001ff007424 */ /* 0x000fe400078e00ff */
[C---:B---3--:R-:W-:Y:S01]  /*31f0*/  IMAD.SHL.U32 R11, R13.reuse, 0x20, RZ ;  /* 0x000000200d0b7824 */ /* 0x048fe200078e00ff */
[----:B------:R-:W-:Y:S01]  /*3200*/  SHF.L.U32 R2, R2, R13, RZ ;  /* 0x0000000d02027219 */ /* 0x000fe200000006ff */
[----:B------:R-:W-:-:S03]  /*3210*/  VIADD R9, R13, 0x10 ;  /* 0x000000100d097836 */ /* 0x000fc60000000000 */
[----:B------:R4:W-:Y:S01]  /*3220*/  STS [R4+0x98], R11 ;  /* 0x0000980b04007388 */ /* 0x0009e20000000800 */
[----:B------:R-:W-:Y:S02]  /*3230*/  MOV R6, 0x50 ;  /* 0x0000005000067802 */ /* 0x000fe40000000f00 */
[----:B------:R-:W-:Y:S02]  /*3240*/  SHF.L.U32 R9, R0, R9, RZ ;  /* 0x0000000900097219 */ /* 0x000fe400000006ff */
[----:B------:R-:W-:Y:S02]  /*3250*/  LEA R5, R5, R6, 0x18 ;  /* 0x0000000605057211 */ /* 0x000fe400078ec0ff */
[----:B------:R-:W-:-:S05]  /*3260*/  LOP3.LUT R2, R9, R2, RZ, 0xfc, !PT ;  /* 0x0000000209027212 */ /* 0x000fca00078efcff */
[----:B------:R4:W-:Y:S01]  /*3270*/  ATOMS.OR RZ, [R5], R2 ;  /* 0x0000000205ff738c */ /* 0x0009e20003000000 */
[----:B------:R4:W-:Y:S03]  /*3280*/  SYNCS.ARRIVE.TRANS64.RED.A1T0 RZ, [R3+URZ], RZ ;  /* 0x000000ff03ff79a7 */ /* 0x0009e600081004ff */
[----:B------:R4:W-:Y:S01]  /*3290*/  ATOMS.XOR RZ, [R7], R0 ;  /* 0x0000000007ff738c */ /* 0x0009e20003800000 */
[----:B------:R-:W-:Y:S05]  /*32a0*/  BRA `(.L_x_61) ;  /* 0x0000000000107947 */ /* 0x000fea0003800000 */
.L_x_54:
[----:B------:R-:W-:Y:S02]  /*32b0*/  MOV R3, 0xffffffff ;  /* 0xffffffff00037802 */ /* 0x000fe40000000f00 */
[----:B------:R-:W-:-:S03]  /*32c0*/  MOV R2, 0x32f0 ;  /* 0x000032f000027802 */ /* 0x000fc60000000f00 */
[----:B------:R3:W-:Y:S04]  /*32d0*/  STS [R4+0x98], R3 ;  /* 0x0000980304007388 */ /* 0x0007e80000000800 */
[----:B-123--:R-:W-:Y:S05]  /*32e0*/  CALL.REL.NOINC `($__internal_1_$__cuda_sm10x_tcgen05_guardrail_trap_phase_invalid_during_alloc) ;  /* 0x0000003000147944 */ /* 0x00efea0003c00000 */
.L_x_61:
[----:B------:R-:W-:Y:S05]  /*32f0*/  WARPSYNC.ALL ;  /* 0x0000000000007948 */ /* 0x000fea0003800000 */
[----:B------:R-:W-:Y:S01]  /*3300*/  NOP ;  /* 0x0000000000007918 */ /* 0x000fe20000000000 */
.L_x_53:
[----:B---3--:R-:W3:Y:S08]  /*3310*/  S2UR UR4, SR_CgaCtaId ;  /* 0x00000000000479c3 */ /* 0x008ef00000008800 */
[----:B------:R-:W-:Y:S01]  /*3320*/  BAR.SYNC.DEFER_BLOCKING 0x3, 0xa0 ;  /* 0x00c2800000007b1d */ /* 0x000fe20000010000 */
[----:B----4-:R-:W-:Y:S01]  /*3330*/  MOV R3, 0x400 ;  /* 0x0000040000037802 */ /* 0x010fe20000000f00 */
[----:B---3--:R-:W-:-:S05]  /*3340*/  IMAD.U32 R2, RZ, RZ, UR4 ;  /* 0x00000004ff027e24 */ /* 0x008fca000f8e00ff */
[----:B------:R-:W-:-:S05]  /*3350*/  LEA R3, R2, R3, 0x18 ;  /* 0x0000000302037211 */ /* 0x000fca00078ec0ff */
[----:B------:R3:W4:Y:S01]  /*3360*/  LDS R71, [R3+0x98] ;  /* 0x0000980003477984 */ /* 0x0007220000000800 */
[----:B------:R-:W5:Y:S02]  /*3370*/  SYNCS.PHASECHK.TRANS64.TRYWAIT P0, [R3+URZ+0x70], RZ ;  /* 0x000070ff030075a7 */ /* 0x000f6400080011ff */
[----:B---345:R-:W-:Y:S05]  /*3380*/  @!P0 BRA `(.L_x_64) ;  /* 0x0000002c00848947 */ /* 0x038fea0003800000 */
.L_x_107:
[----:B------:R-:W4:Y:S01]  /*3390*/  LDS.128 R60, [R3+0x38810] ;  /* 0x03881000033c7984 */ /* 0x000f220000000c00 */
[----:B------:R-:W-:Y:S01]  /*33a0*/  HFMA2 R0, -RZ, RZ, 0, 5.9604644775390625e-08 ;  /* 0x00000001ff007431 */ /* 0x000fe200000001ff */
[----:B------:R5:W-:Y:S06]  /*33b0*/  MEMBAR.ALL.CTA ;  /* 0x0000000000007992 */ /* 0x000bec0000008000 */
[----:B-----5:R-:W5:Y:S02]  /*33c0*/  FENCE.VIEW.ASYNC.S ;  /* 0x00000000000073c6 */ /* 0x020f640000000000 */
[----:B-----5:R3:W-:Y:S01]  /*33d0*/  SYNCS.ARRIVE.TRANS64.ART0 RZ, [R3+URZ+0x80], R0 ;  /* 0x0000800003ff79a7 */ /* 0x0207e200085000ff */
[----:B----4-:R-:W-:-:S13]  /*33e0*/  ISETP.NE.AND P0, PT, R63, 0x1, PT ;  /* 0x000000013f00780c */ /* 0x010fda0003f05270 */
[----:B---3--:R-:W-:Y:S05]  /*33f0*/  @P0 BRA `(.L_x_65) ;  /* 0x0000002000cc0947 */ /* 0x008fea0003800000 */
[C---:B------:R-:W-:Y:S01]  /*3400*/  ISETP.NE.AND P0, PT, R2.reuse, UR22, PT ;  /* 0x0000001602007c0c */ /* 0x040fe2000bf05270 */
[----:B------:R-:W-:Y:S01]  /*3410*/  USHF.R.U32.HI UR4, URZ, 0x1, UR14 ;  /* 0x00000001ff047899 */ /* 0x000fe2000801160e */
[----:B------:R-:W3:Y:S01]  /*3420*/  S2R R66, SR_LANEID ;  /* 0x0000000000427919 */ /* 0x000ee20000000000 */
[----:B-1----:R-:W1:Y:S01]  /*3430*/  S2UR UR7, SR_CgaCtaId ;  /* 0x00000000000779c3 */ /* 0x002e620000008800 */
[----:B------:R-:W-:Y:S01]  /*3440*/  ISETP.LT.AND P0, PT, R2, RZ, P0 ;  /* 0x000000ff0200720c */ /* 0x000fe20000701270 */
[----:B------:R-:W-:Y:S01]  /*3450*/  UIADD3 UR5, UPT, UPT, UR4, -0x1, URZ ;  /* 0xffffffff04057890 */ /* 0x000fe2000fffe0ff */
[----:B------:R-:W-:Y:S01]  /*3460*/  IADD3 R65, PT, PT, R3, 0x68, RZ ;  /* 0x0000006803417810 */ /* 0x000fe20007ffe0ff */
[----:B------:R-:W-:Y:S01]  /*3470*/  USHF.L.U32 UR9, UR21, 0x7, URZ ;  /* 0x0000000715097899 */ /* 0x000fe200080006ff */
[----:B------:R-:W-:Y:S01]  /*3480*/  MOV R70, 0x1 ;  /* 0x0000000100467802 */ /* 0x000fe20000000f00 */
[----:B------:R-:W-:Y:S01]  /*3490*/  IMAD.MOV.U32 R69, RZ, RZ, RZ ;  /* 0x000000ffff457224 */ /* 0x000fe200078e00ff */
[----:B------:R-:W-:Y:S01]  /*34a0*/  MOV R67, RZ ;  /* 0x000000ff00437202 */ /* 0x000fe20000000f00 */
[----:B------:R-:W-:Y:S01]  /*34b0*/  IMAD.U32 R4, RZ, RZ, UR5 ;  /* 0x00000005ff047e24 */ /* 0x000fe2000f8e00ff */
[----:B------:R-:W4:Y:S01]  /*34c0*/  LDCU.64 UR10, c[0x0][0x348] ;  /* 0x00006900ff0a77ac */ /* 0x000f220008000a00 */
[----:B------:R-:W-:-:S04]  /*34d0*/  ULOP3.LUT UR8, UR9, 0x80, URZ, 0xc0, !UPT ;  /* 0x0000008009087892 */ /* 0x000fc8000f8ec0ff */
[----:B------:R-:W-:-:S04]  /*34e0*/  @!P0 IMAD R4, RZ, RZ, UR4 ;  /* 0x00000004ff048e24 */ /* 0x000fc8000f8e02ff */
[----:B------:R-:W-:-:S05]  /*34f0*/  IMAD.IADD R4, R4, 0x1, R4 ;  /* 0x0000000104047824 */ /* 0x000fca00078e0204 */
[----:B------:R-:W-:-:S07]  /*3500*/  PRMT R65, R4, 0x654, R65 ;  /* 0x0000065404417816 */ /* 0x000fce0000000041 */
.L_x_78:
[----:B--2-4-:R-:W4:Y:S01]  /*3510*/  LDC.64 R8, c[0x0][0x750] ;  /* 0x0001d400ff087b82 */ /* 0x014f220000000a00 */
[----:B------:R-:W-:-:S05]  /*3520*/  IMAD.SHL.U32 R5, R60, 0x100, RZ ;  /* 0x000001003c057824 */ /* 0x000fca00078e00ff */
[----:B------:R-:W-:Y:S02]  /*3530*/  LEA.HI.SX32 R4, R5, R68, 0x1f ;  /* 0x0000004405047211 */ /* 0x000fe400078ffaff */
[----:B------:R-:W3:Y:S01]  /*3540*/  LDC.64 R6, c[0x0][0x758] ;  /* 0x0001d600ff067b82 */ /* 0x000ee20000000a00 */
[----:B----4-:R-:W-:-:S05]  /*3550*/  IMAD.WIDE R8, R62, 0x4, R8 ;  /* 0x000000043e087825 */ /* 0x010fca00078e0208 */
[----:B--2---:R2:W5:Y:S01]  /*3560*/  LDG.E R73, desc[UR30][R8.64] ;  /* 0x0000001e08497981 */ /* 0x004562000c1e1900 */
[----:B---3--:R-:W-:-:S04]  /*3570*/  IMAD.WIDE R10, R4, 0x4, R6 ;  /* 0x00000004040a7825 */ /* 0x008fc800078e0206 */
[----:B------:R-:W-:Y:S01]  /*3580*/  IMAD.U32 R4, R67, -0x80000000, RZ ;  /* 0x8000000043047824 */ /* 0x000fe200078e00ff */
[----:B------:R2:W5:Y:S03]  /*3590*/  LDG.E R63, desc[UR30][R10.64] ;  /* 0x0000001e0a3f7981 */ /* 0x000566000c1e1900 */
[----:B------:R-:W3:Y:S01]  /*35a0*/  SYNCS.PHASECHK.TRANS64.TRYWAIT P0, [R3+URZ+0x60], R4 ;  /* 0x00006004030075a7 */ /* 0x000ee200080011ff */
[----:B------:R-:W-:-:S04]  /*35b0*/  LEA.HI R6, R60, R60, RZ, 0x1 ;  /* 0x0000003c3c067211 */ /* 0x000fc800078f08ff */
[----:B------:R-:W-:-:S04]  /*35c0*/  LOP3.LUT R5, R6, 0xfffffffe, RZ, 0xc0, !PT ;  /* 0xfffffffe06057812 */ /* 0x000fc800078ec0ff */
[----:B------:R-:W-:-:S04]  /*35d0*/  ISETP.NE.AND P1, PT, R60, R5, PT ;  /* 0x000000053c00720c */ /* 0x000fc80003f25270 */
[----:B------:R-:W-:Y:S02]  /*35e0*/  ISETP.LT.AND P1, PT, R60, RZ, P1 ;  /* 0x000000ff3c00720c */ /* 0x000fe40000f21270 */
[----:B------:R-:W-:Y:S01]  /*35f0*/  SHF.R.U32.HI R6, RZ, 0x1, R6 ;  /* 0x00000001ff067819 */ /* 0x000fe20000011606 */
[----:B------:R-:W-:-:S03]  /*3600*/  IMAD.U32 R5, R68, 0x10000, RZ ;  /* 0x0001000044057824 */ /* 0x000fc600078e00ff */
[----:B------:R-:W-:-:S07]  /*3610*/  IADD3 R74, PT, PT, R6, -0x1, RZ ;  /* 0xffffffff064a7810 */ /* 0x000fce0007ffe0ff */
[----:B------:R-:W-:Y:S01]  /*3620*/  @!P1 IADD3 R74, PT, PT, R6, RZ, RZ ;  /* 0x000000ff064a9210 */ /* 0x000fe20007ffe0ff */
[----:B--23--:R-:W-:Y:S06]  /*3630*/  @!P0 BRA `(.L_x_66) ;  /* 0x0000002800ec8947 */ /* 0x00cfec0003800000 */
.L_x_109:
[----:B------:R-:W-:Y:S01]  /*3640*/  IMAD.MOV.U32 R64, RZ, RZ, R62 ;  /* 0x000000ffff407224 */ /* 0x000fe200078e003e */
[----:B------:R-:W-:Y:S01]  /*3650*/  LOP3.LUT R62, R5, 0xe00000, RZ, 0xc0, !PT ;  /* 0x00e00000053e7812 */ /* 0x000fe200078ec0ff */
[----:B------:R-:W-:Y:S01]  /*3660*/  IMAD.SHL.U32 R75, R61, 0x100, RZ ;  /* 0x000001003d4b7824 */ /* 0x000fe200078e00ff */
[----:B------:R-:W-:Y:S01]  /*3670*/  ISETP.NE.AND P4, PT, R67, RZ, PT ;  /* 0x000000ff4300720c */ /* 0x000fe20003f85270 */
[----:B------:R-:W-:Y:S01]  /*3680*/  IMAD.MOV.U32 R80, RZ, RZ, R67 ;  /* 0x000000ffff507224 */ /* 0x000fe200078e0043 */
[----:B------:R-:W-:Y:S01]  /*3690*/  CS2R R78, SRZ ;  /* 0x00000000004e7805 */ /* 0x000fe2000001ff00 */
[----:B------:R-:W-:Y:S01]  /*36a0*/  IMAD.IADD R62, R71, 0x1, R62 ;  /* 0x00000001473e7824 */ /* 0x000fe200078e023e */
[----:B------:R-:W-:Y:S02]  /*36b0*/  CS2R R76, SRZ ;  /* 0x00000000004c7805 */ /* 0x000fe4000001ff00 */
[----:B------:R-:W-:Y:S01]  /*36c0*/  LEA R74, R74, UR8, 0x8 ;  /* 0x000000084a4a7c11 */ /* 0x000fe2000f8e40ff */
[----:B------:R-:W-:-:S07]  /*36d0*/  IMAD R62, R67, 0xd0, R62 ;  /* 0x000000d0433e7824 */ /* 0x000fce00078e023e */
.L_x_73:
[----:B------:R-:W-:Y:S01]  /*36e0*/  IADD3 R60, PT, PT, R78, 0x3, RZ ;  /* 0x000000034e3c7810 */ /* 0x000fe20007ffe0ff */
[----:B------:R-:W-:Y:S05]  /*36f0*/  WARPSYNC.ALL ;  /* 0x0000000000007948 */ /* 0x000fea0003800000 */
[----:B------:R-:W-:Y:S01]  /*3700*/  NOP ;  /* 0x0000000000007918 */ /* 0x000fe20000000000 */
[----:B------:R-:W-:Y:S01]  /*3710*/  SEL R81, R60, R77, !P4 ;  /* 0x0000004d3c517207 */ /* 0x000fe20006000000 */
[----:B------:R-:W-:Y:S01]  /*3720*/  BSSY.RECONVERGENT B0, `(.L_x_67) ;  /* 0x0000073000007945 */ /* 0x000fe20003800200 */
[----:B------:R-:W-:Y:S02]  /*3730*/  LEA R5, R68, R3, 0x7 ;  /* 0x0000000344057211 */ /* 0x000fe400078e38ff */
[----:B------:R-:W-:Y:S02]  /*3740*/  SHF.L.U32 R81, R81, 0x6, RZ ;  /* 0x0000000651517819 */ /* 0x000fe400000006ff */
[----:B--2---:R-:W-:Y:S02]  /*3750*/  IADD3 R8, PT, PT, R5, 0x440, RZ ;  /* 0x0000044005087810 */ /* 0x004fe40007ffe0ff */
[----:B------:R-:W-:Y:S02]  /*3760*/  IADD3 R6, PT, PT, R81, R62, RZ ;  /* 0x0000003e51067210 */ /* 0x000fe40007ffe0ff */
[C---:B------:R-:W-:Y:S02]  /*3770*/  IADD3 R4, PT, PT, R5.reuse, 0x460, RZ ;  /* 0x0000046005047810 */ /* 0x040fe40007ffe0ff */
[----:B------:R-:W-:Y:S02]  /*3780*/  R2UR UR4, R6 ;  /* 0x00000000060472ca */ /* 0x000fe400000e0000 */
[C---:B--2---:R-:W-:Y:S02]  /*3790*/  IADD3 R7, PT, PT, R5.reuse, 0x470, RZ ;  /* 0x0000047005077810 */ /* 0x044fe40007ffe0ff */
[----:B------:R-:W-:Y:S02]  /*37a0*/  SHF.R.U32.HI R95, RZ, 0x3, R8 ;  /* 0x00000003ff5f7819 */ /* 0x000fe40000011608 */
[----:B------:R-:W-:Y:S02]  /*37b0*/  SHF.R.U32.HI R97, RZ, 0x3, R4 ;  /* 0x00000003ff617819 */ /* 0x000fe40000011604 */
[----:B------:R-:W-:Y:S02]  /*37c0*/  SHF.R.U32.HI R82, RZ, 0x3, R7 ;  /* 0x00000003ff527819 */ /* 0x000fe40000011607 */
[C---:B------:R-:W-:Y:S02]  /*37d0*/  IADD3 R9, PT, PT, R5.reuse, 0x450, RZ ;  /* 0x0000045005097810 */ /* 0x040fe40007ffe0ff */
[----:B------:R-:W-:Y:S01]  /*37e0*/  LOP3.LUT R95, R8, 0x70, R95, 0x78, !PT ;  /* 0x00000070085f7812 */ /* 0x000fe200078e785f */
[----:B------:R-:W2:Y:S01]  /*37f0*/  LDTM.x32 R28, tmem[UR4+0x20] ;  /* 0x00002004001c79ee */ /* 0x000ea200082c0000 */
[----:B------:R-:W-:Y:S02]  /*3800*/  R2UR UR4, R6 ;  /* 0x00000000060472ca */ /* 0x000fe400000e0000 */
[----:B------:R-:W-:Y:S02]  /*3810*/  IADD3 R8, PT, PT, R5, 0x400, RZ ;  /* 0x0000040005087810 */ /* 0x000fe40007ffe0ff */
[----:B------:R-:W-:Y:S02]  /*3820*/  SHF.R.U32.HI R96, RZ, 0x3, R9 ;  /* 0x00000003ff607819 */ /* 0x000fe40000011609 */
[----:B------:R-:W-:Y:S02]  /*3830*/  SHF.R.U32.HI R83, RZ, 0x3, R8 ;  /* 0x00000003ff537819 */ /* 0x000fe40000011608 */
[----:B------:R-:W-:Y:S02]  /*3840*/  LOP3.LUT R96, R9, 0x70, R96, 0x78, !PT ;  /* 0x0000007009607812 */ /* 0x000fe400078e7860 */
[----:B------:R-:W-:Y:S02]  /*3850*/  LOP3.LUT R83, R8, 0x70, R83, 0x78, !PT ;  /* 0x0000007008537812 */ /* 0x000fe400078e7853 */
[----:B------:R-:W-:Y:S02]  /*3860*/  LOP3.LUT R97, R4, 0x70, R97, 0x78, !PT ;  /* 0x0000007004617812 */ /* 0x000fe400078e7861 */
[----:B------:R-:W-:Y:S02]  /*3870*/  IADD3 R4, PT, PT, R5, 0x420, RZ ;  /* 0x0000042005047810 */ /* 0x000fe40007ffe0ff */
[----:B------:R-:W-:Y:S02]  /*3880*/  LOP3.LUT R82, R7, 0x70, R82, 0x78, !PT ;  /* 0x0000007007527812 */ /* 0x000fe400078e7852 */
[C---:B------:R-:W-:Y:S02]  /*3890*/  IADD3 R7, PT, PT, R5.reuse, 0x410, RZ ;  /* 0x0000041005077810 */ /* 0x040fe40007ffe0ff */
[----:B------:R-:W-:Y:S02]  /*38a0*/  IADD3 R5, PT, PT, R5, 0x430, RZ ;  /* 0x0000043005057810 */ /* 0x000fe40007ffe0ff */
[----:B------:R-:W-:Y:S01]  /*38b0*/  SHF.R.U32.HI R84, RZ, 0x3, R7 ;  /* 0x00000003ff547819 */ /* 0x000fe20000011607 */
[C---:B--2--5:R-:W-:Y:S01]  /*38c0*/  FMUL R87, R73.reuse, R28 ;  /* 0x0000001c49577220 */ /* 0x064fe20000400000 */
[----:B------:R-:W-:Y:S01]  /*38d0*/  SHF.R.U32.HI R85, RZ, 0x3, R4 ;  /* 0x00000003ff557819 */ /* 0x000fe20000011604 */
[C---:B------:R-:W-:Y:S01]  /*38e0*/  FMUL R88, R73.reuse, R29 ;  /* 0x0000001d49587220 */ /* 0x040fe20000400000 */
[----:B------:R-:W-:Y:S01]  /*38f0*/  SHF.R.U32.HI R86, RZ, 0x3, R5 ;  /* 0x00000003ff567819 */ /* 0x000fe20000011605 */
[----:B------:R-:W-:Y:S01]  /*3900*/  FMUL R89, R73, R30 ;  /* 0x0000001e49597220 */ /* 0x000fe20000400000 */
[----:B------:R-:W-:Y:S01]  /*3910*/  LOP3.LUT R84, R7, 0x70, R84, 0x78, !PT ;  /* 0x0000007007547812 */ /* 0x000fe200078e7854 */
[C---:B------:R-:W-:Y:S01]  /*3920*/  FMUL R90, R73.reuse, R31 ;  /* 0x0000001f495a7220 */ /* 0x040fe20000400000 */
[----:B------:R-:W-:Y:S01]  /*3930*/  LOP3.LUT R85, R4, 0x70, R85, 0x78, !PT ;  /* 0x0000007004557812 */ /* 0x000fe200078e7855 */
[----:B------:R-:W-:Y:S01]  /*3940*/  FMUL R91, R73, R32 ;  /* 0x00000020495b7220 */ /* 0x000fe20000400000 */
[----:B------:R-:W-:Y:S01]  /*3950*/  LOP3.LUT R86, R5, 0x70, R86, 0x78, !PT ;  /* 0x0000007005567812 */ /* 0x000fe200078e7856 */
[C---:B------:R-:W-:Y:S01]  /*3960*/  FMUL R92, R73.reuse, R33 ;  /* 0x00000021495c7220 */ /* 0x040fe20000400000 */
[C---:B------:R-:W-:Y:S01]  /*3970*/  FMUL R93, R73.reuse, R34 ;  /* 0x00000022495d7220 */ /* 0x040fe20000400000 */
[C---:B------:R-:W-:Y:S01]  /*3980*/  FMUL R94, R73.reuse, R35 ;  /* 0x00000023495e7220 */ /* 0x040fe20000400000 */
[----:B------:R-:W-:Y:S01]  /*3990*/  ISETP.NE.AND P0, PT, R76, RZ, PT ;  /* 0x000000ff4c00720c */ /* 0x000fe20003f05270 */
[----:B------:R-:W2:Y:S01]  /*39a0*/  LDTM.x32 R4, tmem[UR4] ;  /* 0x00000004000479ee */ /* 0x000ea200082c0000 */
[C---:B------:R-:W-:Y:S01]  /*39b0*/  FMUL R36, R73.reuse, R36 ;  /* 0x0000002449247220 */ /* 0x040fe20000400000 */
        /* <DEDUP_REMOVED lines=22> */
[C---:B--2---:R-:W-:Y:S01]  /*3b20*/  FMUL R102, R73.reuse, R8 ;  /* 0x0000000849667220 */ /* 0x044fe20000400000 */
        /* <DEDUP_REMOVED lines=9> */
[----:B------:R-:W-:Y:S01]  /*3bc0*/  F2FP.BF16.F32.PACK_AB R8, R88, R87 ;  /* 0x000000575808723e */ /* 0x000fe200000010ff */
        /* <DEDUP_REMOVED lines=10> */
[----:B------:R-:W-:Y:S01]  /*3c70*/  FMUL R114, R73, R20 ;  /* 0x0000001449727220 */ /* 0x000fe20000400000 */
        /* <DEDUP_REMOVED lines=22> */
[----:B------:R-:W-:Y:S01]  /*3de0*/  FMUL R35, R73, R35 ;  /* 0x0000002349237220 */ /* 0x000fe20000400000 */
[----:B------:R-:W-:Y:S06]  /*3df0*/  @P0 BRA `(.L_x_68) ;  /* 0x0000000000140947 */ /* 0x000fec0003800000 */
[----:B------:R-:W-:Y:S01]  /*3e00*/  ELECT P0, URZ, PT ;  /* 0x0000000000ff782f */ /* 0x000fe20003800000 */
[----:B------:R-:W-:Y:S01]  /*3e10*/  NOP ;  /* 0x0000000000007918 */ /* 0x000fe20000000000 */
[----:B------:R-:W-:Y:S11]  /*3e20*/  LOP3.LUT R67, R67, 0x1, RZ, 0x3c, !PT ;  /* 0x0000000143437812 */ /* 0x000ff600078e3cff */
[----:B------:R-:W-:Y:S04]  /*3e30*/  @P0 IMAD.MOV.U32 R4, RZ, RZ, 0x1 ;  /* 0x00000001ff040424 */ /* 0x000fe800078e00ff */
[----:B------:R2:W-:Y:S03]  /*3e40*/  @P0 SYNCS.ARRIVE.TRANS64.RED.ART0 RZ, [R65+URZ], R4 ;  /* 0x0000000441ff09a7 */ /* 0x0005e600085004ff */
.L_x_68:
[----:B-1----:R-:W-:Y:S05]  /*3e50*/  BSYNC.RECONVERGENT B0 ;  /* 0x0000000000007941 */ /* 0x002fea0003800200 */
.L_x_67:
[----:B------:R-:W-:Y:S01]  /*3e60*/  F2FP.BF16.F32.PACK_AB R20, R53, R52 ;  /* 0x000000343514723e */ /* 0x000fe200000010ff */
[----:B------:R1:W-:Y:S01]  /*3e70*/  STS.128 [R95], R8 ;  /* 0x000000085f007388 */ /* 0x0003e20000000c00 */
[----:B------:R-:W-:Y:S02]  /*3e80*/  F2FP.BF16.F32.PACK_AB R21, R55, R54 ;  /* 0x000000363715723e */ /* 0x000fe400000010ff */
[----:B------:R-:W-:Y:S01]  /*3e90*/  F2FP.BF16.F32.PACK_AB R22, R57, R56 ;  /* 0x000000383916723e */ /* 0x000fe200000010ff */
[----:B------:R3:W-:Y:S01]  /*3ea0*/  STS.128 [R96], R12 ;  /* 0x0000000c60007388 */ /* 0x0007e20000000c00 */
[----:B------:R-:W-:Y:S02]  /*3eb0*/  F2FP.BF16.F32.PACK_AB R23, R59, R58 ;  /* 0x0000003a3b17723e */ /* 0x000fe400000010ff */
[----:B--2---:R-:W-:Y:S01]  /*3ec0*/  F2FP.BF16.F32.PACK_AB R4, R99, R98 ;  /* 0x000000626304723e */ /* 0x004fe200000010ff */
[----:B------:R2:W-:Y:S01]  /*3ed0*/  STS.128 [R97], R16 ;  /* 0x0000001061007388 */ /* 0x0005e20000000c00 */
[----:B------:R-:W-:Y:S02]  /*3ee0*/  F2FP.BF16.F32.PACK_AB R5, R101, R100 ;  /* 0x000000646505723e */ /* 0x000fe400000010ff */
[----:B------:R-:W-:Y:S01]  /*3ef0*/  F2FP.BF16.F32.PACK_AB R6, R103, R102 ;  /* 0x000000666706723e */ /* 0x000fe200000010ff */
[----:B------:R4:W-:Y:S01]  /*3f00*/  STS.128 [R82], R20 ;  /* 0x0000001452007388 */ /* 0x0009e20000000c00 */
[----:B------:R-:W-:Y:S02]  /*3f10*/  F2FP.BF16.F32.PACK_AB R7, R105, R104 ;  /* 0x000000686907723e */ /* 0x000fe400000010ff */
[----:B------:R-:W-:Y:S02]  /*3f20*/  ISETP.NE.AND P2, PT, R72, RZ, PT ;  /* 0x000000ff4800720c */ /* 0x000fe40003f45270 */
[C---:B------:R-:W-:Y:S01]  /*3f30*/  ISETP.GE.U32.AND P3, PT, R76.reuse, 0x6, PT ;  /* 0x000000064c00780c */ /* 0x040fe20003f66070 */
[----:B------:R4:W-:Y:S01]  /*3f40*/  STS.128 [R83], R4 ;  /* 0x0000000453007388 */ /* 0x0009e20000000c00 */
[----:B------:R-:W-:Y:S01]  /*3f50*/  VIADD R76, R76, 0x2 ;  /* 0x000000024c4c7836 */ /* 0x000fe20000000000 */
[----:B-1----:R-:W-:Y:S02]  /*3f60*/  F2FP.BF16.F32.PACK_AB R8, R107, R106 ;  /* 0x0000006a6b08723e */ /* 0x002fe400000010ff */
[----:B------:R-:W-:Y:S02]  /*3f70*/  F2FP.BF16.F32.PACK_AB R9, R109, R108 ;  /* 0x0000006c6d09723e */ /* 0x000fe400000010ff */
[----:B------:R-:W-:Y:S02]  /*3f80*/  F2FP.BF16.F32.PACK_AB R10, R111, R110 ;  /* 0x0000006e6f0a723e */ /* 0x000fe400000010ff */
[----:B------:R-:W-:Y:S02]  /*3f90*/  F2FP.BF16.F32.PACK_AB R11, R113, R112 ;  /* 0x00000070710b723e */ /* 0x000fe400000010ff */
[----:B---3--:R-:W-:Y:S02]  /*3fa0*/  F2FP.BF16.F32.PACK_AB R12, R115, R114 ;  /* 0x00000072730c723e */ /* 0x008fe400000010ff */
[----:B------:R-:W-:Y:S01]  /*3fb0*/  F2FP.BF16.F32.PACK_AB R13, R117, R116 ;  /* 0x00000074750d723e */ /* 0x000fe200000010ff */
[----:B------:R4:W-:Y:S01]  /*3fc0*/  STS.128 [R84], R8 ;  /* 0x0000000854007388 */ /* 0x0009e20000000c00 */
[----:B------:R-:W-:Y:S02]  /*3fd0*/  F2FP.BF16.F32.PACK_AB R14, R25, R24 ;  /* 0x00000018190e723e */ /* 0x000fe400000010ff */
[----:B------:R-:W-:Y:S02]  /*3fe0*/  F2FP.BF16.F32.PACK_AB R15, R27, R26 ;  /* 0x0000001a1b0f723e */ /* 0x000fe400000010ff */
[----:B--2---:R-:W-:Y:S02]  /*3ff0*/  F2FP.BF16.F32.PACK_AB R16, R29, R28 ;  /* 0x0000001c1d10723e */ /* 0x004fe400000010ff */
[----:B------:R-:W-:Y:S01]  /*4000*/  F2FP.BF16.F32.PACK_AB R17, R31, R30 ;  /* 0x0000001e1f11723e */ /* 0x000fe200000010ff */
[----:B------:R4:W-:Y:S01]  /*4010*/  STS.128 [R85], R12 ;  /* 0x0000000c55007388 */ /* 0x0009e20000000c00 */
[----:B------:R-:W-:Y:S02]  /*4020*/  F2FP.BF16.F32.PACK_AB R18, R33, R32 ;  /* 0x000000202112723e */ /* 0x000fe400000010ff */
[----:B------:R-:W-:Y:S05]  /*4030*/  F2FP.BF16.F32.PACK_AB R19, R35, R34 ;  /* 0x000000222313723e */ /* 0x000fea00000010ff */
[----:B------:R4:W-:Y:S01]  /*4040*/  STS.128 [R86], R16 ;  /* 0x0000001056007388 */ /* 0x0009e20000000c00 */
[----:B------:R1:W-:Y:S06]  /*4050*/  MEMBAR.ALL.CTA ;  /* 0x0000000000007992 */ /* 0x0003ec0000008000 */
[----:B-1----:R-:W1:Y:S02]  /*4060*/  FENCE.VIEW.ASYNC.S ;  /* 0x00000000000073c6 */ /* 0x002e640000000000 */
[----:B-1----:R-:W-:Y:S06]  /*4070*/  BAR.SYNC.DEFER_BLOCKING 0x2, 0x80 ;  /* 0x0082000000007b1d */ /* 0x002fec0000010000 */
[----:B------:R-:W-:Y:S05]  /*4080*/  @P2 BRA `(.L_x_69) ;  /* 0x0000000000482947 */ /* 0x000fea0003800000 */
[----:B------:R-:W-:Y:S01]  /*4090*/  PLOP3.LUT P0, PT, PT, PT, PT, 0x80, 0x8 ;  /* 0x000000000008781c */ /* 0x000fe20003f0f070 */
[----:B------:R-:W-:Y:S01]  /*40a0*/  UIADD3 UR12, UP0, UPT, UR10, 0x240, URZ ;  /* 0x000002400a0c7890 */ /* 0x000fe2000ff1e0ff */
[----:B------:R-:W-:Y:S01]  /*40b0*/  IMAD.IADD R81, R75, 0x1, R81 ;  /* 0x000000014b517824 */ /* 0x000fe200078e0251 */
[----:B----4-:R-:W-:Y:S02]  /*40c0*/  IADD3 R4, PT, PT, R3, 0x400, RZ ;  /* 0x0000040003047810 */ /* 0x010fe40007ffe0ff */
[----:B------:R-:W-:Y:S11]  /*40d0*/  UIADD3.X UR13, UPT, UPT, URZ, UR11, URZ, UP0, !UPT ;  /* 0x0000000bff0d7290 */ /* 0x000ff600087fe4ff */
[----:B------:R-:W-:Y:S01]  /*40e0*/  @!UPT UIADD3 URZ, UPT, UPT, URZ, URZ, URZ ;  /* 0x000000fffffff290 */ /* 0x000fe2000fffe0ff */
.L_x_70:
[----:B------:R-:W-:Y:S02]  /*40f0*/  PLOP3.LUT P1, PT, P1, P0, PT, 0xf2, 0x2f ;  /* 0x00000000002f781c */ /* 0x000fe40000f21e72 */
[----:B------:R-:W-:Y:S08]  /*4100*/  @P0 R2UR P1, UR6, R74 ;  /* 0x000000004a0602ca */ /* 0x000ff00000020000 */
[----:B------:R-:W-:Y:S02]  /*4110*/  PLOP3.LUT P1, PT, P1, P0, PT, 0xf2, 0x2f ;  /* 0x00000000002f781c */ /* 0x000fe40000f21e72 */
[----:B------:R-:W-:Y:S08]  /*4120*/  @P0 R2UR.OR P1, UR5, R81 ;  /* 0x00000000510502ca */ /* 0x000ff00000120000 */
[----:B------:R-:W-:Y:S02]  /*4130*/  PLOP3.LUT P1, PT, P1, P0, PT, 0xf2, 0x2f ;  /* 0x00000000002f781c */ /* 0x000fe40000f21e72 */
[----:B------:R-:W-:Y:S08]  /*4140*/  @P0 R2UR.OR P1, UR4, R4 ;  /* 0x00000000040402ca */ /* 0x000ff00000120000 */
[----:B------:R-:W-:Y:S02]  /*4150*/  @P0 PLOP3.LUT P0, PT, P1, PT, PT, 0x80, 0x8 ;  /* 0x000000000008081c */ /* 0x000fe40000f0f070 */
[----:B------:R-:W-:Y:S03]  /*4160*/  PLOP3.LUT P1, PT, PT, PT, PT, 0x80, 0x8 ;  /* 0x000000000008781c */ /* 0x000fe60003f2f070 */
[----:B------:R1:W-:Y:S08]  /*4170*/  UTMASTG.2D [UR4], [UR12], desc[URZ] ;  /* 0x0000ff040c0073b5 */ /* 0x0003f00008009000 */
[----:B-1----:R-:W-:Y:S05]  /*4180*/  @P0 BRA.U.ANY `(.L_x_70) ;  /* 0xfffffffd00d80947 */ /* 0x002fea000393ffff */
[----:B------:R0:W-:Y:S01]  /*4190*/  UTMACMDFLUSH ;  /* 0x00000000000079b7 */ /* 0x0001e20000000000 */
[----:B------:R-:W-:Y:S04]  /*41a0*/  DEPBAR.LE SB0, 0x0 ;  /* 0x000080000000791a */ /* 0x000fe80000000000 */
.L_x_69:
[----:B------:R-:W-:Y:S01]  /*41b0*/  BAR.SYNC.DEFER_BLOCKING 0x2, 0x80 ;  /* 0x0082000000007b1d */ /* 0x000fe20000010000 */
[----:B----4-:R-:W-:Y:S01]  /*41c0*/  FMUL R5, R34, -1.4426950216293334961 ;  /* 0xbfb8aa3b22057820 */ /* 0x010fe20000400000 */
[----:B------:R-:W-:Y:S01]  /*41d0*/  FMUL R4, R35, -1.4426950216293334961 ;  /* 0xbfb8aa3b23047820 */ /* 0x000fe20000400000 */
[----:B------:R-:W-:Y:S01]  /*41e0*/  FMUL R6, R33, -1.4426950216293334961 ;  /* 0xbfb8aa3b21067820 */ /* 0x000fe20000400000 */
[----:B------:R-:W-:Y:S01]  /*41f0*/  FMUL R7, R32, -1.4426950216293334961 ;  /* 0xbfb8aa3b20077820 */ /* 0x000fe20000400000 */
[----:B------:R-:W-:Y:S01]  /*4200*/  FMUL R15, R24, -1.4426950216293334961 ;  /* 0xbfb8aa3b180f7820 */ /* 0x000fe20000400000 */
[----:B------:R-:W-:Y:S01]  /*4210*/  FMUL R11, R28, -1.4426950216293334961 ;  /* 0xbfb8aa3b1c0b7820 */ /* 0x000fe20000400000 */
[----:B------:R-:W-:Y:S01]  /*4220*/  MUFU.EX2 R5, R5 ;  /* 0x0000000500057308 */ /* 0x000fe20000000800 */
[----:B------:R-:W-:Y:S01]  /*4230*/  FMUL R14, R25, -1.4426950216293334961 ;  /* 0xbfb8aa3b190e7820 */ /* 0x000fe20000400000 */
[----:B------:R-:W-:Y:S01]  /*4240*/  FMUL R8, R31, -1.4426950216293334961 ;  /* 0xbfb8aa3b1f087820 */ /* 0x000fe20000400000 */
[----:B------:R-:W-:Y:S01]  /*4250*/  FMUL R10, R29, -1.4426950216293334961 ;  /* 0xbfb8aa3b1d0a7820 */ /* 0x000fe20000400000 */
[----:B------:R-:W-:Y:S01]  /*4260*/  FMUL R13, R26, -1.4426950216293334961 ;  /* 0xbfb8aa3b1a0d7820 */ /* 0x000fe20000400000 */
[----:B------:R-:W-:Y:S01]  /*4270*/  FMUL R12, R27, -1.4426950216293334961 ;  /* 0xbfb8aa3b1b0c7820 */ /* 0x000fe20000400000 */
[----:B------:R-:W-:Y:S01]  /*4280*/  LEA R125, R68, R3, 0x6 ;  /* 0x00000003447d7211 */ /* 0x000fe200078e30ff */
[----:B------:R-:W-:Y:S03]  /*4290*/  FMUL R9, R30, -1.4426950216293334961 ;  /* 0xbfb8aa3b1e097820 */ /* 0x000fe60000400000 */
[----:B------:R-:W-:Y:S01]  /*42a0*/  MUFU.EX2 R4, R4 ;  /* 0x0000000400047308 */ /* 0x000fe20000000800 */
[----:B------:R-:W-:Y:S01]  /*42b0*/  FMUL R16, R117, -1.4426950216293334961 ;  /* 0xbfb8aa3b75107820 */ /* 0x000fe20000400000 */
[C---:B------:R-:W-:Y:S01]  /*42c0*/  IADD3 R127, PT, PT, R125.reuse, 0x4410, RZ ;  /* 0x000044107d7f7810 */ /* 0x040fe20007ffe0ff */
[----:B------:R-:W-:Y:S01]  /*42d0*/  FMUL R97, R104, -1.4426950216293334961 ;  /* 0xbfb8aa3b68617820 */ /* 0x000fe20000400000 */
[----:B------:R-:W-:Y:S01]  /*42e0*/  IADD3 R126, PT, PT, R125, 0x4420, RZ ;  /* 0x000044207d7e7810 */ /* 0x000fe20007ffe0ff */
[----:B------:R-:W-:Y:S01]  /*42f0*/  FMUL R118, R105, -1.4426950216293334961 ;  /* 0xbfb8aa3b69767820 */ /* 0x000fe20000400000 */
[----:B------:R-:W-:Y:S01]  /*4300*/  FMUL R119, R102, -1.4426950216293334961 ;  /* 0xbfb8aa3b66777820 */ /* 0x000fe20000400000 */
[----:B------:R-:W-:Y:S03]  /*4310*/  FMUL R120, R103, -1.4426950216293334961 ;  /* 0xbfb8aa3b67787820 */ /* 0x000fe60000400000 */
[----:B------:R-:W-:Y:S01]  /*4320*/  MUFU.EX2 R6, R6 ;  /* 0x0000000600067308 */ /* 0x000fe20000000800 */
[----:B------:R-:W-:Y:S01]  /*4330*/  FMUL R96, R100, -1.4426950216293334961 ;  /* 0xbfb8aa3b64607820 */ /* 0x000fe20000400000 */
[----:B------:R-:W-:Y:S01]  /*4340*/  FMUL R95, R101, -1.4426950216293334961 ;  /* 0xbfb8aa3b655f7820 */ /* 0x000fe20000400000 */
[----:B------:R-:W-:Y:S01]  /*4350*/  FMUL R22, R98, -1.4426950216293334961 ;  /* 0xbfb8aa3b62167820 */ /* 0x000fe20000400000 */
[----:B------:R-:W-:Y:S01]  /*4360*/  FMUL R21, R99, -1.4426950216293334961 ;  /* 0xbfb8aa3b63157820 */ /* 0x000fe20000400000 */
        /* <DEDUP_REMOVED lines=12> */
[----:B------:R-:W-:Y:S09]  /*4430*/  FMUL R86, R109, -1.4426950216293334961 ;  /* 0xbfb8aa3b6d567820 */ /* 0x000ff20000400000 */
[----:B------:R-:W-:Y:S10]  /*4440*/  MUFU.EX2 R81, R81 ;  /* 0x0000005100517308 */ /* 0x000ff40000000800 */
        /* <DEDUP_REMOVED lines=25> */
[----:B------:R-:W1:Y:S02]  /*45e0*/  MUFU.EX2 R19, R19 ;  /* 0x0000001300137308 */ /* 0x000e640000000800 */
[----:B-1----:R-:W-:Y:S01]  /*45f0*/  FADD R19, R19, 1 ;  /* 0x3f80000013137421 */ /* 0x002fe20000000000 */
[----:B------:R-:W-:Y:S01]  /*4600*/  FADD R22, R22, 1 ;  /* 0x3f80000016167421 */ /* 0x000fe20000000000 */
[----:B------:R-:W-:Y:S01]  /*4610*/  FADD R21, R21, 1 ;  /* 0x3f80000015157421 */ /* 0x000fe20000000000 */
[----:B------:R-:W-:Y:S01]  /*4620*/  FADD R20, R20, 1 ;  /* 0x3f80000014147421 */ /* 0x000fe20000000000 */
[----:B------:R-:W-:Y:S04]  /*4630*/  FADD R7, R7, 1 ;  /* 0x3f80000007077421 */ /* 0x000fe80000000000 */
[----:B------:R-:W1:Y:S01]  /*4640*/  MUFU.RCP R123, R22 ;  /* 0x00000016007b7308 */ /* 0x000e620000001000 */
[----:B------:R-:W-:Y:S01]  /*4650*/  FADD R122, R95, 1 ;  /* 0x3f8000005f7a7421 */ /* 0x000fe20000000000 */
[----:B------:R-:W-:Y:S01]  /*4660*/  FADD R14, R14, 1 ;  /* 0x3f8000000e0e7421 */ /* 0x000fe20000000000 */
[----:B------:R-:W-:Y:S01]  /*4670*/  FADD R10, R10, 1 ;  /* 0x3f8000000a0a7421 */ /* 0x000fe20000000000 */
[----:B------:R-:W-:Y:S01]  /*4680*/  FADD R5, R5, 1 ;  /* 0x3f80000005057421 */ /* 0x000fe20000000000 */
[----:B------:R-:W-:Y:S01]  /*4690*/  FADD R4, R4, 1 ;  /* 0x3f80000004047421 */ /* 0x000fe20000000000 */
[----:B------:R-:W-:Y:S01]  /*46a0*/  FADD R6, R6, 1 ;  /* 0x3f80000006067421 */ /* 0x000fe20000000000 */
[----:B------:R-:W-:Y:S03]  /*46b0*/  FADD R121, R96, 1 ;  /* 0x3f80000060797421 */ /* 0x000fe60000000000 */
[----:B------:R-:W2:Y:S01]  /*46c0*/  MUFU.RCP R7, R7 ;  /* 0x0000000700077308 */ /* 0x000ea20000001000 */
[----:B------:R-:W-:Y:S01]  /*46d0*/  FADD R96, R18, 1 ;  /* 0x3f80000012607421 */ /* 0x000fe20000000000 */
[----:B------:R-:W-:Y:S01]  /*46e0*/  FADD R18, R16, 1 ;  /* 0x3f80000010127421 */ /* 0x000fe20000000000 */
[----:B------:R-:W-:Y:S01]  /*46f0*/  FADD R15, R15, 1 ;  /* 0x3f8000000f0f7421 */ /* 0x000fe20000000000 */
[----:B------:R-:W-:Y:S01]  /*4700*/  FADD R11, R11, 1 ;  /* 0x3f8000000b0b7421 */ /* 0x000fe20000000000 */
[----:B------:R-:W-:Y:S01]  /*4710*/  FADD R23, R23, 1 ;  /* 0x3f80000017177421 */ /* 0x000fe20000000000 */
[----:B------:R-:W-:Y:S01]  /*4720*/  FADD R8, R8, 1 ;  /* 0x3f80000008087421 */ /* 0x000fe20000000000 */
[----:B------:R-:W-:Y:S03]  /*4730*/  FADD R17, R17, 1 ;  /* 0x3f80000011117421 */ /* 0x000fe60000000000 */
[----:B------:R-:W3:Y:S01]  /*4740*/  MUFU.RCP R5, R5 ;  /* 0x0000000500057308 */ /* 0x000ee20000001000 */
[----:B-1----:R-:W-:Y:S01]  /*4750*/  FMUL R98, R98, R123 ;  /* 0x0000007b62627220 */ /* 0x002fe20000400000 */
[----:B------:R-:W-:Y:S01]  /*4760*/  FADD R13, R13, 1 ;  /* 0x3f8000000d0d7421 */ /* 0x000fe20000000000 */
[----:B------:R-:W-:Y:S01]  /*4770*/  FADD R9, R9, 1 ;  /* 0x3f80000009097421 */ /* 0x000fe20000000000 */
[----:B------:R-:W-:Y:S01]  /*4780*/  FADD R12, R12, 1 ;  /* 0x3f8000000c0c7421 */ /* 0x000fe20000000000 */
[----:B------:R-:W-:Y:S01]  /*4790*/  FMUL R98, R87, R98 ;  /* 0x0000006257627220 */ /* 0x000fe20000400000 */
[----:B------:R-:W-:Y:S01]  /*47a0*/  FADD R81, R81, 1 ;  /* 0x3f80000051517421 */ /* 0x000fe20000000000 */
[----:B------:R-:W-:Y:S03]  /*47b0*/  FADD R82, R82, 1 ;  /* 0x3f80000052527421 */ /* 0x000fe60000000000 */
[----:B------:R-:W1:Y:S01]  /*47c0*/  MUFU.RCP R4, R4 ;  /* 0x0000000400047308 */ /* 0x000e620000001000 */
[----:B--2---:R-:W-:Y:S01]  /*47d0*/  FMUL R7, R32, R7 ;  /* 0x0000000720077220 */ /* 0x004fe20000400000 */
[----:B------:R-:W-:Y:S01]  /*47e0*/  FMUL R98, R63, R98 ;  /* 0x000000623f627220 */ /* 0x000fe20000400000 */
[----:B------:R-:W-:Y:S01]  /*47f0*/  FADD R84, R84, 1 ;  /* 0x3f80000054547421 */ /* 0x000fe20000000000 */
[----:B------:R-:W-:Y:S01]  /*4800*/  FADD R83, R83, 1 ;  /* 0x3f80000053537421 */ /* 0x000fe20000000000 */
[----:B------:R-:W-:Y:S01]  /*4810*/  FMUL R56, R56, R7 ;  /* 0x0000000738387220 */ /* 0x000fe20000400000 */
[----:B------:R-:W-:Y:S01]  /*4820*/  FADD R97, R97, 1 ;  /* 0x3f80000061617421 */ /* 0x000fe20000000000 */
[----:B------:R-:W-:Y:S03]  /*4830*/  FADD R118, R118, 1 ;  /* 0x3f80000076767421 */ /* 0x000fe60000000000 */
[----:B------:R-:W2:Y:S01]  /*4840*/  MUFU.RCP R81, R81 ;  /* 0x0000005100517308 */ /* 0x000ea20000001000 */
[----:B---3--:R-:W-:Y:S01]  /*4850*/  FMUL R5, R34, R5 ;  /* 0x0000000522057220 */ /* 0x008fe20000400000 */
[----:B------:R-:W-:Y:S01]  /*4860*/  FADD R119, R119, 1 ;  /* 0x3f80000077777421 */ /* 0x000fe20000000000 */
[----:B------:R-:W-:Y:S01]  /*4870*/  FADD R120, R120, 1 ;  /* 0x3f80000078787421 */ /* 0x000fe20000000000 */
[----:B------:R-:W-:Y:S01]  /*4880*/  FADD R85, R85, 1 ;  /* 0x3f80000055557421 */ /* 0x000fe20000000000 */
[----:B------:R-:W-:Y:S01]  /*4890*/  FMUL R58, R58, R5 ;  /* 0x000000053a3a7220 */ /* 0x000fe20000400000 */
[----:B------:R-:W-:Y:S04]  /*48a0*/  FADD R86, R86, 1 ;  /* 0x3f80000056567421 */ /* 0x000fe80000000000 */
[----:B------:R-:W3:Y:S01]  /*48b0*/  MUFU.RCP R82, R82 ;  /* 0x0000005200527308 */ /* 0x000ee20000001000 */
[----:B-1----:R-:W-:Y:S04]  /*48c0*/  FMUL R4, R35, R4 ;  /* 0x0000000423047220 */ /* 0x002fe80000400000 */
[----:B------:R-:W-:Y:S05]  /*48d0*/  FMUL R4, R59, R4 ;  /* 0x000000043b047220 */ /* 0x000fea0000400000 */
[----:B------:R-:W1:Y:S01]  /*48e0*/  MUFU.RCP R84, R84 ;  /* 0x0000005400547308 */ /* 0x000e620000001000 */
[----:B------:R-:W-:Y:S01]  /*48f0*/  FMUL R4, R63, R4 ;  /* 0x000000043f047220 */ /* 0x000fe20000400000 */
[----:B--2---:R-:W-:Y:S04]  /*4900*/  FMUL R81, R112, R81 ;  /* 0x0000005170517220 */ /* 0x004fe80000400000 */
[----:B------:R-:W-:Y:S04]  /*4910*/  FMUL R42, R42, R81 ;  /* 0x000000512a2a7220 */ /* 0x000fe80000400000 */
[----:B------:R-:W2:Y:S01]  /*4920*/  MUFU.RCP R6, R6 ;  /* 0x0000000600067308 */ /* 0x000ea20000001000 */
[----:B---3--:R-:W-:Y:S01]  /*4930*/  FMUL R82, R113, R82 ;  /* 0x0000005271527220 */ /* 0x008fe20000400000 */
[----:B------:R-:W-:Y:S03]  /*4940*/  FMUL R42, R63, R42 ;  /* 0x0000002a3f2a7220 */ /* 0x000fe60000400000 */
[----:B------:R-:W-:Y:S05]  /*4950*/  FMUL R82, R43, R82 ;  /* 0x000000522b527220 */ /* 0x000fea0000400000 */
        /* <DEDUP_REMOVED lines=9> */
[C---:B------:R-:W-:Y:S03]  /*49f0*/  FMUL R6, R63.reuse, R6 ;  /* 0x000000063f067220 */ /* 0x040fe60000400000 */
[----:B------:R-:W-:Y:S05]  /*4a00*/  FMUL R40, R40, R83 ;  /* 0x0000005328287220 */ /* 0x000fea0000400000 */
[----:B------:R-:W3:Y:S01]  /*4a10*/  MUFU.RCP R119, R119 ;  /* 0x0000007700777308 */ /* 0x000ee20000001000 */
[----:B------:R-:W-:Y:S01]  /*4a20*/  FMUL R40, R63, R40 ;  /* 0x000000283f287220 */ /* 0x000fe20000400000 */
[----:B-1----:R-:W-:Y:S04]  /*4a30*/  FMUL R104, R104, R97 ;  /* 0x0000006168687220 */ /* 0x002fe80000400000 */
[----:B------:R-:W-:Y:S04]  /*4a40*/  FMUL R104, R93, R104 ;  /* 0x000000685d687220 */ /* 0x000fe80000400000 */
[----:B------:R-:W1:Y:S01]  /*4a50*/  MUFU.RCP R120, R120 ;  /* 0x0000007800787308 */ /* 0x000e620000001000 */
[----:B--2---:R-:W-:Y:S01]  /*4a60*/  FMUL R105, R105, R118 ;  /* 0x0000007669697220 */ /* 0x004fe20000400000 */
[C---:B------:R-:W-:Y:S03]  /*4a70*/  FMUL R104, R63.reuse, R104 ;  /* 0x000000683f687220 */ /* 0x040fe60000400000 */
[----:B------:R-:W-:Y:S05]  /*4a80*/  FMUL R94, R94, R105 ;  /* 0x000000695e5e7220 */ /* 0x000fea0000400000 */
[----:B------:R-:W2:Y:S01]  /*4a90*/  MUFU.RCP R121, R121 ;  /* 0x0000007900797308 */ /* 0x000ea20000001000 */
[----:B------:R-:W-:Y:S01]  /*4aa0*/  FMUL R94, R63, R94 ;  /* 0x0000005e3f5e7220 */ /* 0x000fe20000400000 */
[----:B---3--:R-:W-:Y:S04]  /*4ab0*/  FMUL R102, R102, R119 ;  /* 0x0000007766667220 */ /* 0x008fe80000400000 */
[----:B------:R-:W-:Y:S01]  /*4ac0*/  F2FP.BF16.F32.PACK_AB R7, R94, R104 ;  /* 0x000000685e07723e */ /* 0x000fe200000010ff */
[----:B------:R-:W-:Y:S03]  /*4ad0*/  FMUL R102, R91, R102 ;  /* 0x000000665b667220 */ /* 0x000fe60000400000 */
[----:B------:R-:W3:Y:S01]  /*4ae0*/  MUFU.RCP R122, R122 ;  /* 0x0000007a007a7308 */ /* 0x000ee20000001000 */
[----:B-1----:R-:W-:Y:S01]  /*4af0*/  FMUL R103, R103, R120 ;  /* 0x0000007867677220 */ /* 0x002fe20000400000 */
[----:B------:R-:W-:Y:S03]  /*4b00*/  FMUL R102, R63, R102 ;  /* 0x000000663f667220 */ /* 0x000fe60000400000 */
[----:B------:R-:W-:Y:S05]  /*4b10*/  FMUL R92, R92, R103 ;  /* 0x000000675c5c7220 */ /* 0x000fea0000400000 */
[----:B------:R1:W4:Y:S01]  /*4b20*/  MUFU.RCP R124, R21 ;  /* 0x00000015007c7308 */ /* 0x0003220000001000 */
[----:B--2---:R-:W-:Y:S04]  /*4b30*/  FMUL R100, R100, R121 ;  /* 0x0000007964647220 */ /* 0x004fe80000400000 */
[----:B------:R-:W-:Y:S05]  /*4b40*/  FMUL R100, R89, R100 ;  /* 0x0000006459647220 */ /* 0x000fea0000400000 */
[----:B------:R-:W2:Y:S01]  /*4b50*/  MUFU.RCP R15, R15 ;  /* 0x0000000f000f7308 */ /* 0x000ea20000001000 */
[----:B------:R-:W-:Y:S01]  /*4b60*/  FMUL R100, R63, R100 ;  /* 0x000000643f647220 */ /* 0x000fe20000400000 */
[----:B---3--:R-:W-:Y:S04]  /*4b70*/  FMUL R101, R101, R122 ;  /* 0x0000007a65657220 */ /* 0x008fe80000400000 */
[----:B------:R-:W-:Y:S04]  /*4b80*/  FMUL R90, R90, R101 ;  /* 0x000000655a5a7220 */ /* 0x000fe80000400000 */
[----:B------:R-:W3:Y:S01]  /*4b90*/  MUFU.RCP R11, R11 ;  /* 0x0000000b000b7308 */ /* 0x000ee20000001000 */
[----:B-1----:R-:W-:Y:S01]  /*4ba0*/  IADD3 R21, PT, PT, R125, 0x4400, RZ ;  /* 0x000044007d157810 */ /* 0x002fe20007ffe0ff */
[----:B------:R-:W-:Y:S01]  /*4bb0*/  FMUL R90, R63, R90 ;  /* 0x0000005a3f5a7220 */ /* 0x000fe20000400000 */
[----:B------:R-:W-:Y:S01]  /*4bc0*/  IADD3 R125, PT, PT, R125, 0x4430, RZ ;  /* 0x000044307d7d7810 */ /* 0x000fe20007ffe0ff */
[----:B----4-:R-:W-:Y:S01]  /*4bd0*/  FMUL R99, R99, R124 ;  /* 0x0000007c63637220 */ /* 0x010fe20000400000 */
[----:B------:R-:W-:Y:S02]  /*4be0*/  SHF.R.U32.HI R16, RZ, 0x3, R21 ;  /* 0x00000003ff107819 */ /* 0x000fe40000011615 */
[----:B------:R-:W-:Y:S03]  /*4bf0*/  SHF.R.U32.HI R22, RZ, 0x3, R125 ;  /* 0x00000003ff167819 */ /* 0x000fe6000001167d */
[----:B------:R-:W1:Y:S01]  /*4c00*/  MUFU.RCP R14, R14 ;  /* 0x0000000e000e7308 */ /* 0x000e620000001000 */
[----:B------:R-:W-:Y:S01]  /*4c10*/  LOP3.LUT R16, R21, 0x30, R16, 0x78, !PT ;  /* 0x0000003015107812 */ /* 0x000fe200078e7810 */
[----:B--2---:R-:W-:Y:S01]  /*4c20*/  FMUL R15, R24, R15 ;  /* 0x0000000f180f7220 */ /* 0x004fe20000400000 */
[----:B------:R-:W-:Y:S01]  /*4c30*/  LOP3.LUT R22, R125, 0x30, R22, 0x78, !PT ;  /* 0x000000307d167812 */ /* 0x000fe200078e7816 */
[----:B------:R-:W-:Y:S01]  /*4c40*/  FMUL R88, R88, R99 ;  /* 0x0000006358587220 */ /* 0x000fe20000400000 */
[----:B------:R-:W-:Y:S01]  /*4c50*/  SHF.R.U32.HI R21, RZ, 0x3, R126 ;  /* 0x00000003ff157819 */ /* 0x000fe2000001167e */
[----:B------:R-:W-:Y:S01]  /*4c60*/  FMUL R48, R48, R15 ;  /* 0x0000000f30307220 */ /* 0x000fe20000400000 */
[C---:B------:R-:W-:Y:S03]  /*4c70*/  FMUL R15, R63.reuse, R58 ;  /* 0x0000003a3f0f7220 */ /* 0x040fe60000400000 */
[----:B------:R-:W2:Y:S01]  /*4c80*/  MUFU.RCP R23, R23 ;  /* 0x0000001700177308 */ /* 0x000ea20000001000 */
[----:B------:R-:W-:Y:S01]  /*4c90*/  LOP3.LUT R21, R126, 0x30, R21, 0x78, !PT ;  /* 0x000000307e157812 */ /* 0x000fe200078e7815 */
[----:B------:R-:W-:Y:S01]  /*4ca0*/  FMUL R48, R63, R48 ;  /* 0x000000303f307220 */ /* 0x000fe20000400000 */
[----:B---3--:R-:W-:Y:S01]  /*4cb0*/  FMUL R11, R28, R11 ;  /* 0x0000000b1c0b7220 */ /* 0x008fe20000400000 */
[----:B------:R-:W-:Y:S03]  /*4cc0*/  FMNMX.NAN R28, |R5|, |R6|, !PT ;  /* 0x40000006051c7209 */ /* 0x000fe60007820200 */
[----:B------:R-:W-:Y:S03]  /*4cd0*/  FMUL R52, R52, R11 ;  /* 0x0000000b34347220 */ /* 0x000fe60000400000 */
[----:B------:R-:W3:Y:S01]  /*4ce0*/  MUFU.RCP R8, R8 ;  /* 0x0000000800087308 */ /* 0x000ee20000001000 */
[----:B-1----:R-:W-:Y:S01]  /*4cf0*/  FMUL R14, R25, R14 ;  /* 0x0000000e190e7220 */ /* 0x002fe20000400000 */
[C---:B------:R-:W-:Y:S01]  /*4d00*/  FMUL R11, R63.reuse, R82 ;  /* 0x000000523f0b7220 */ /* 0x040fe20000400000 */
[C---:B------:R-:W-:Y:S01]  /*4d10*/  FMUL R25, R63.reuse, R56 ;  /* 0x000000383f197220 */ /* 0x040fe20000400000 */
[C---:B------:R-:W-:Y:S06]  /*4d20*/  FMUL R33, R63.reuse, R52 ;  /* 0x000000343f217220 */ /* 0x040fec0000400000 */
[----:B------:R-:W1:Y:S01]  /*4d30*/  MUFU.RCP R10, R10 ;  /* 0x0000000a000a7308 */ /* 0x000e620000001000 */
[----:B--2---:R-:W-:Y:S04]  /*4d40*/  FMUL R23, R114, R23 ;  /* 0x0000001772177220 */ /* 0x004fe80000400000 */
[----:B------:R-:W-:Y:S01]  /*4d50*/  FMUL R44, R44, R23 ;  /* 0x000000172c2c7220 */ /* 0x000fe20000400000 */
[-C--:B------:R-:W-:Y:S04]  /*4d60*/  FMNMX.NAN R23, |R42|, |R15|.reuse, !PT ;  /* 0x4000000f2a177209 */ /* 0x080fe80007820200 */
[----:B------:R-:W2:Y:S01]  /*4d70*/  MUFU.RCP R17, R17 ;  /* 0x0000001100117308 */ /* 0x000ea20000001000 */
[----:B------:R-:W-:Y:S01]  /*4d80*/  F2FP.BF16.F32.PACK_AB R15, R4, R15 ;  /* 0x0000000f040f723e */ /* 0x000fe200000010ff */
[----:B------:R-:W-:Y:S01]  /*4d90*/  FMUL R44, R63, R44 ;  /* 0x0000002c3f2c7220 */ /* 0x000fe20000400000 */
[----:B---3--:R-:W-:Y:S01]  /*4da0*/  FMUL R8, R31, R8 ;  /* 0x000000081f087220 */ /* 0x008fe20000400000 */
[----:B------:R-:W-:Y:S03]  /*4db0*/  FMUL R31, R63, R88 ;  /* 0x000000583f1f7220 */ /* 0x000fe60000400000 */
[----:B------:R-:W-:Y:S03]  /*4dc0*/  FMUL R8, R55, R8 ;  /* 0x0000000837087220 */ /* 0x000fe60000400000 */
[----:B------:R-:W3:Y:S01]  /*4dd0*/  MUFU.RCP R13, R13 ;  /* 0x0000000d000d7308 */ /* 0x000ee20000001000 */
[----:B-1----:R-:W-:Y:S01]  /*4de0*/  FMUL R10, R29, R10 ;  /* 0x0000000a1d0a7220 */ /* 0x002fe20000400000 */
[C---:B------:R-:W-:Y:S01]  /*4df0*/  FMUL R29, R63.reuse, R92 ;  /* 0x0000005c3f1d7220 */ /* 0x040fe20000400000 */
[----:B------:R-:W-:Y:S02]  /*4e00*/  FMUL R8, R63, R8 ;  /* 0x000000083f087220 */ /* 0x000fe40000400000 */
[----:B------:R-:W-:Y:S01]  /*4e10*/  FMUL R24, R53, R10 ;  /* 0x0000000a35187220 */ /* 0x000fe20000400000 */
[----:B------:R-:W-:Y:S02]  /*4e20*/  F2FP.BF16.F32.PACK_AB R10, R5, R40 ;  /* 0x00000028050a723e */ /* 0x000fe400000010ff */
[----:B------:R-:W-:Y:S02]  /*4e30*/  F2FP.BF16.F32.PACK_AB R5, R90, R100 ;  /* 0x000000645a05723e */ /* 0x000fe400000010ff */
[----:B------:R-:W1:Y:S01]  /*4e40*/  MUFU.RCP R9, R9 ;  /* 0x0000000900097308 */ /* 0x000e620000001000 */
[----:B--2---:R-:W-:Y:S01]  /*4e50*/  FMUL R17, R116, R17 ;  /* 0x0000001174117220 */ /* 0x004fe20000400000 */
[----:B------:R-:W-:Y:S03]  /*4e60*/  FMUL R32, R63, R24 ;  /* 0x000000183f207220 */ /* 0x000fe60000400000 */
[----:B------:R-:W-:Y:S01]  /*4e70*/  FMUL R46, R46, R17 ;  /* 0x000000112e2e7220 */ /* 0x000fe20000400000 */
[----:B------:R-:W-:Y:S02]  /*4e80*/  FMNMX.NAN R17, |R11|, |R4|, !PT ;  /* 0x400000040b117209 */ /* 0x000fe40007820200 */
[----:B------:R-:W-:Y:S02]  /*4e90*/  F2FP.BF16.F32.PACK_AB R4, R31, R98 ;  /* 0x000000621f04723e */ /* 0x000fe400000010ff */
[----:B------:R-:W2:Y:S01]  /*4ea0*/  MUFU.RCP R85, R85 ;  /* 0x0000005500557308 */ /* 0x000ea20000001000 */
[----:B------:R-:W-:Y:S01]  /*4eb0*/  F2FP.BF16.F32.PACK_AB R11, R11, R42 ;  /* 0x0000002a0b0b723e */ /* 0x000fe200000010ff */
[----:B---3--:R-:W-:Y:S01]  /*4ec0*/  FMUL R13, R26, R13 ;  /* 0x0000000d1a0d7220 */ /* 0x008fe20000400000 */
[----:B------:R-:W-:Y:S01]  /*4ed0*/  FMUL R26, R49, R14 ;  /* 0x0000000e311a7220 */ /* 0x000fe20000400000 */
[----:B------:R-:W-:Y:S01]  /*4ee0*/  F2FP.BF16.F32.PACK_AB R14, R6, R25 ;  /* 0x00000019060e723e */ /* 0x000fe200000010ff */
[----:B------:R-:W-:Y:S01]  /*4ef0*/  FMUL R46, R63, R46 ;  /* 0x0000002e3f2e7220 */ /* 0x000fe20000400000 */
[----:B------:R-:W-:Y:S01]  /*4f00*/  F2FP.BF16.F32.PACK_AB R6, R29, R102 ;  /* 0x000000661d06723e */ /* 0x000fe200000010ff */
[----:B------:R-:W-:Y:S01]  /*4f10*/  FMUL R50, R50, R13 ;  /* 0x0000000d32327220 */ /* 0x000fe20000400000 */
[----:B------:R-:W-:Y:S02]  /*4f20*/  FMNMX.NAN R25, |R40|, |R25|, !PT ;  /* 0x4000001928197209 */ /* 0x000fe40007820200 */
[----:B------:R-:W3:Y:S01]  /*4f30*/  MUFU.RCP R86, R86 ;  /* 0x0000005600567308 */ /* 0x000ee20000001000 */
[----:B-1----:R-:W-:Y:S01]  /*4f40*/  FMUL R9, R30, R9 ;  /* 0x000000091e097220 */ /* 0x002fe20000400000 */
[----:B------:R1:W-:Y:S01]  /*4f50*/  STS.128 [R16], R4 ;  /* 0x0000000410007388 */ /* 0x0003e20000000c00 */
[----:B------:R-:W-:Y:S02]  /*4f60*/  FMNMX3.NAN R25, |R102|, |R48|, R25, !PT ;  /* 0x4000003066197276 */ /* 0x000fe40007820219 */
[----:B------:R-:W-:Y:S05]  /*4f70*/  FMUL R54, R54, R9 ;  /* 0x0000000936367220 */ /* 0x000fea0000400000 */
[----:B------:R4:W5:Y:S01]  /*4f80*/  MUFU.RCP R95, R20 ;  /* 0x00000014005f7308 */ /* 0x0009620000001000 */
[----:B--2---:R-:W-:Y:S01]  /*4f90*/  FMUL R85, R108, R85 ;  /* 0x000000556c557220 */ /* 0x004fe20000400000 */
[----:B------:R-:W-:Y:S03]  /*4fa0*/  FMUL R13, R63, R54 ;  /* 0x000000363f0d7220 */ /* 0x000fe60000400000 */
[----:B------:R-:W-:Y:S05]  /*4fb0*/  FMUL R38, R38, R85 ;  /* 0x0000005526267220 */ /* 0x000fea0000400000 */
[----:B------:R-:W2:Y:S01]  /*4fc0*/  MUFU.RCP R96, R96 ;  /* 0x0000006000607308 */ /* 0x000ea20000001000 */
[----:B---3--:R-:W-:Y:S01]  /*4fd0*/  FMUL R86, R109, R86 ;  /* 0x000000566d567220 */ /* 0x008fe20000400000 */
[----:B------:R-:W-:Y:S03]  /*4fe0*/  FMUL R38, R63, R38 ;  /* 0x000000263f267220 */ /* 0x000fe60000400000 */
[----:B------:R-:W-:Y:S05]  /*4ff0*/  FMUL R86, R39, R86 ;  /* 0x0000005627567220 */ /* 0x000fea0000400000 */
[----:B------:R-:W3:Y:S01]  /*5000*/  MUFU.RCP R12, R12 ;  /* 0x0000000c000c7308 */ /* 0x000ee20000001000 */
[----:B----4-:R-:W-:Y:S01]  /*5010*/  SHF.R.U32.HI R20, RZ, 0x3, R127 ;  /* 0x00000003ff147819 */ /* 0x010fe2000001167f */
[----:B-----5:R-:W-:Y:S01]  /*5020*/  FMUL R95, R106, R95 ;  /* 0x0000005f6a5f7220 */ /* 0x020fe20000400000 */
[----:B------:R-:W-:Y:S02]  /*5030*/  FMUL R9, R63, R86 ;  /* 0x000000563f097220 */ /* 0x000fe40000400000 */
[----:B------:R-:W-:Y:S01]  /*5040*/  LOP3.LUT R20, R127, 0x30, R20, 0x78, !PT ;  /* 0x000000307f147812 */ /* 0x000fe200078e7814 */
[----:B------:R-:W-:Y:S04]  /*5050*/  FMUL R36, R36, R95 ;  /* 0x0000005f24247220 */ /* 0x000fe80000400000 */
[----:B------:R-:W4:Y:S01]  /*5060*/  MUFU.RCP R18, R18 ;  /* 0x0000001200127308 */ /* 0x000f220000001000 */
[----:B--2---:R-:W-:Y:S01]  /*5070*/  FMUL R96, R107, R96 ;  /* 0x000000606b607220 */ /* 0x004fe20000400000 */
[----:B------:R-:W-:Y:S03]  /*5080*/  FMUL R36, R63, R36 ;  /* 0x000000243f247220 */ /* 0x000fe60000400000 */
[----:B------:R-:W-:Y:S01]  /*5090*/  FMUL R96, R37, R96 ;  /* 0x0000006025607220 */ /* 0x000fe20000400000 */
[----:B------:R-:W-:Y:S04]  /*50a0*/  FMUL R37, R63, R26 ;  /* 0x0000001a3f257220 */ /* 0x000fe80000400000 */
[----:B------:R-:W2:Y:S01]  /*50b0*/  MUFU.RCP R30, R19 ;  /* 0x00000013001e7308 */ /* 0x000ea20000001000 */
[----:B---3--:R-:W-:Y:S01]  /*50c0*/  FMUL R12, R27, R12 ;  /* 0x0000000c1b0c7220 */ /* 0x008fe20000400000 */
[-C--:B------:R-:W-:Y:S01]  /*50d0*/  FMNMX.NAN R27, |R38|, |R13|.reuse, !PT ;  /* 0x4000000d261b7209 */ /* 0x080fe20007820200 */
[----:B------:R-:W-:Y:S01]  /*50e0*/  FMUL R35, R63, R96 ;  /* 0x000000603f237220 */ /* 0x000fe20000400000 */
[----:B------:R-:W-:Y:S01]  /*50f0*/  F2FP.BF16.F32.PACK_AB R13, R8, R13 ;  /* 0x0000000d080d723e */ /* 0x000fe200000010ff */
[----:B------:R-:W-:Y:S01]  /*5100*/  FMUL R12, R51, R12 ;  /* 0x0000000c330c7220 */ /* 0x000fe20000400000 */
[----:B------:R-:W-:Y:S02]  /*5110*/  FMNMX3.NAN R28, |R29|, |R37|, R28, !PT ;  /* 0x400000251d1c7276 */ /* 0x000fe4000782021c */
[----:B------:R-:W-:Y:S01]  /*5120*/  FMNMX.NAN R24, |R35|, |R32|, !PT ;  /* 0x4000002023187209 */ /* 0x000fe20007820200 */
[----:B----4-:R-:W-:Y:S01]  /*5130*/  FMUL R18, R117, R18 ;  /* 0x0000001275127220 */ /* 0x010fe20000400000 */
[----:B------:R-:W-:Y:S01]  /*5140*/  FMUL R34, R63, R12 ;  /* 0x0000000c3f227220 */ /* 0x000fe20000400000 */
[-C--:B------:R-:W-:Y:S02]  /*5150*/  F2FP.BF16.F32.PACK_AB R12, R32, R33.reuse ;  /* 0x00000021200c723e */ /* 0x080fe400000010ff */
[----:B------:R-:W-:Y:S01]  /*5160*/  FMNMX.NAN R33, |R36|, |R33|, !PT ;  /* 0x4000002124217209 */ /* 0x000fe20007820200 */
[----:B------:R-:W-:Y:S01]  /*5170*/  FMUL R18, R47, R18 ;  /* 0x000000122f127220 */ /* 0x000fe20000400000 */
[----:B------:R-:W-:Y:S01]  /*5180*/  FMNMX3.NAN R94, |R94|, |R34|, R17, !PT ;  /* 0x400000225e5e7276 */ /* 0x000fe20007820211 */
[----:B--2---:R-:W-:Y:S01]  /*5190*/  FMUL R30, R115, R30 ;  /* 0x0000001e731e7220 */ /* 0x004fe20000400000 */
[----:B------:R-:W-:Y:S01]  /*51a0*/  FMNMX.NAN R19, |R9|, |R8|, !PT ;  /* 0x4000000809137209 */ /* 0x000fe20007820200 */
[----:B------:R-:W-:Y:S01]  /*51b0*/  FMUL R17, R63, R18 ;  /* 0x000000123f117220 */ /* 0x000fe20000400000 */
[----:B------:R-:W-:Y:S01]  /*51c0*/  F2FP.BF16.F32.PACK_AB R9, R9, R38 ;  /* 0x000000260909723e */ /* 0x000fe200000010ff */
[----:B------:R-:W-:Y:S01]  /*51d0*/  FMUL R30, R45, R30 ;  /* 0x0000001e2d1e7220 */ /* 0x000fe20000400000 */
[----:B------:R-:W-:Y:S01]  /*51e0*/  F2FP.BF16.F32.PACK_AB R8, R35, R36 ;  /* 0x000000242308723e */ /* 0x000fe200000010ff */
[----:B------:R-:W-:Y:S01]  /*51f0*/  FMUL R35, R63, R50 ;  /* 0x000000323f237220 */ /* 0x000fe20000400000 */
[----:B------:R-:W-:Y:S01]  /*5200*/  F2FP.BF16.F32.PACK_AB R18, R37, R48 ;  /* 0x000000302512723e */ /* 0x000fe200000010ff */
[----:B------:R-:W-:Y:S01]  /*5210*/  FMUL R39, R63, R30 ;  /* 0x0000001e3f277220 */ /* 0x000fe20000400000 */
[----:B------:R-:W-:Y:S01]  /*5220*/  FMNMX3.NAN R41, |R90|, |R17|, R19, !PT ;  /* 0x400000115a297276 */ /* 0x000fe20007820213 */
[----:B------:R2:W-:Y:S01]  /*5230*/  STS.128 [R20], R8 ;  /* 0x0000000814007388 */ /* 0x0005e20000000c00 */
[-C--:B------:R-:W-:Y:S02]  /*5240*/  F2FP.BF16.F32.PACK_AB R19, R34, R35.reuse ;  /* 0x000000232213723e */ /* 0x080fe400000010ff */
[----:B------:R-:W-:Y:S02]  /*5250*/  F2FP.BF16.F32.PACK_AB R17, R17, R46 ;  /* 0x0000002e1111723e */ /* 0x000fe400000010ff */
[----:B-1----:R-:W-:Y:S02]  /*5260*/  F2FP.BF16.F32.PACK_AB R16, R39, R44 ;  /* 0x0000002c2710723e */ /* 0x002fe400000010ff */
[----:B------:R-:W-:Y:S02]  /*5270*/  FMNMX3.NAN R23, |R104|, |R35|, R23, !PT ;  /* 0x4000002368177276 */ /* 0x000fe40007820217 */
[----:B------:R-:W-:Y:S01]  /*5280*/  FMNMX3.NAN R46, |R100|, |R46|, R27, !PT ;  /* 0x4000002e642e7276 */ /* 0x000fe2000782021b */
[----:B------:R2:W-:Y:S01]  /*5290*/  STS.128 [R21], R16 ;  /* 0x0000001015007388 */ /* 0x0005e20000000c00 */
[----:B------:R-:W-:Y:S02]  /*52a0*/  FMNMX3.NAN R31, |R31|, |R39|, R24, !PT ;  /* 0x400000271f1f7276 */ /* 0x000fe40007820218 */
[----:B------:R-:W-:Y:S02]  /*52b0*/  FMNMX3.NAN R44, |R98|, |R44|, R33, !PT ;  /* 0x4000002c622c7276 */ /* 0x000fe40007820221 */
[----:B------:R-:W-:Y:S02]  /*52c0*/  FMNMX.NAN R41, R94, R41, !PT ;  /* 0x000000295e297209 */ /* 0x000fe40007820000 */
[----:B------:R-:W-:Y:S01]  /*52d0*/  FMNMX.NAN R23, R23, R46, !PT ;  /* 0x0000002e17177209 */ /* 0x000fe20007820000 */
[----:B------:R2:W-:Y:S01]  /*52e0*/  STS.128 [R22], R12 ;  /* 0x0000000c16007388 */ /* 0x0005e20000000c00 */
[----:B------:R-:W-:Y:S02]  /*52f0*/  FMNMX3.NAN R28, R31, R28, R41, !PT ;  /* 0x0000001c1f1c7276 */ /* 0x000fe40007820029 */
[----:B------:R-:W-:Y:S04]  /*5300*/  FMNMX3.NAN R23, R44, R25, R23, !PT ;  /* 0x000000192c177276 */ /* 0x000fe80007820017 */
[----:B------:R-:W-:Y:S01]  /*5310*/  FMNMX3.NAN R28, R23, R28, RZ, !PT ;  /* 0x0000001c171c7276 */ /* 0x000fe200078200ff */
[----:B------:R1:W-:Y:S06]  /*5320*/  MEMBAR.ALL.CTA ;  /* 0x0000000000007992 */ /* 0x0003ec0000008000 */
[----:B-1----:R-:W1:Y:S01]  /*5330*/  FENCE.VIEW.ASYNC.S ;  /* 0x00000000000073c6 */ /* 0x002e620000000000 */
[----:B------:R-:W-:Y:S01]  /*5340*/  FMNMX R79, R28, R79, !PT ;  /* 0x0000004f1c4f7209 */ /* 0x000fe20007800000 */
[----:B-1----:R-:W-:Y:S06]  /*5350*/  BAR.SYNC.DEFER_BLOCKING 0x2, 0x80 ;  /* 0x0082000000007b1d */ /* 0x002fec0000010000 */
[----:B------:R-:W-:Y:S05]  /*5360*/  @P2 BRA `(.L_x_71) ;  /* 0x00000000004c2947 */ /* 0x000fea0003800000 */
[----:B------:R-:W-:Y:S01]  /*5370*/  VIADD R4, R3, 0x4400 ;  /* 0x0000440003047836 */ /* 0x000fe20000000000 */
[----:B------:R-:W-:Y:S01]  /*5380*/  ISETP.NE.AND P0, PT, R80, RZ, PT ;  /* 0x000000ff5000720c */ /* 0x000fe20003f05270 */
[----:B------:R-:W-:Y:S03]  /*5390*/  UIADD3 UR12, UP0, UPT, UR10, 0x2c0, URZ ;  /* 0x000002c00a0c7890 */ /* 0x000fe6000ff1e0ff */
[----:B------:R-:W-:Y:S01]  /*53a0*/  SEL R60, R60, R77, !P0 ;  /* 0x0000004d3c3c7207 */ /* 0x000fe20004000000 */
[----:B------:R-:W-:Y:S01]  /*53b0*/  UIADD3.X UR13, UPT, UPT, URZ, UR11, URZ, UP0, !UPT ;  /* 0x0000000bff0d7290 */ /* 0x000fe200087fe4ff */
[----:B------:R-:W-:Y:S03]  /*53c0*/  PLOP3.LUT P0, PT, PT, PT, PT, 0x80, 0x8 ;  /* 0x000000000008781c */ /* 0x000fe60003f0f070 */
[----:B------:R-:W-:Y:S04]  /*53d0*/  IMAD R5, R61, 0x4, R60 ;  /* 0x000000043d057824 */ /* 0x000fe800078e023c */
[----:B------:R-:W-:Y:S07]  /*53e0*/  IMAD.SHL.U32 R5, R5, 0x20, RZ ;  /* 0x0000002005057824 */ /* 0x000fee00078e00ff */
.L_x_72:
        /* <DEDUP_REMOVED lines=10> */
[----:B------:R0:W-:Y:S02]  /*5490*/  UTMACMDFLUSH ;  /* 0x00000000000079b7 */ /* 0x0001e40000000000 */
.L_x_71:
[----:B------:R-:W-:Y:S01]  /*54a0*/  BAR.SYNC.DEFER_BLOCKING 0x2, 0x80 ;  /* 0x0082000000007b1d */ /* 0x000fe20000010000 */
[----:B------:R-:W-:Y:S02]  /*54b0*/  IADD3 R77, PT, PT, R77, 0x1, RZ ;  /* 0x000000014d4d7810 */ /* 0x000fe40007ffe0ff */
[----:B------:R-:W-:Y:S03]  /*54c0*/  IADD3 R78, PT, PT, R78, -0x1, RZ ;  /* 0xffffffff4e4e7810 */ /* 0x000fe60007ffe0ff */
[----:B------:R-:W-:Y:S05]  /*54d0*/  @!P3 BRA `(.L_x_73) ;  /* 0xffffffe00080b947 */ /* 0x000fea000383ffff */
[--C-:B------:R-:W-:Y:S01]  /*54e0*/  IMAD R5, R70, 0x8, R3.reuse ;  /* 0x0000000846057824 */ /* 0x100fe200078e0203 */
[----:B------:R-:W-:Y:S01]  /*54f0*/  SHF.L.U32 R6, R69, 0x1f, RZ ;  /* 0x0000001f45067819 */ /* 0x000fe200000006ff */
[----:B------:R-:W-:Y:S01]  /*5500*/  BSSY B0, `(.L_x_74) ;  /* 0x0000005000007945 */ /* 0x000fe20003800000 */
[----:B------:R-:W-:Y:S01]  /*5510*/  ISETP.NE.AND P0, PT, R66, RZ, PT ;  /* 0x000000ff4200720c */ /* 0x000fe20003f05270 */
[----:B------:R-:W-:Y:S01]  /*5520*/  IMAD R63, R70, 0x10, R3 ;  /* 0x00000010463f7824 */ /* 0x000fe200078e0203 */
[----:B------:R-:W1:Y:S02]  /*5530*/  SYNCS.PHASECHK.TRANS64.TRYWAIT P1, [R5+URZ+0x70], R6 ;  /* 0x00007006050075a7 */ /* 0x000e6400080211ff */
[----:B-1----:R-:W-:Y:S09]  /*5540*/  @!P1 BRA `(.L_x_75) ;  /* 0x0000000c00449947 */ /* 0x002ff20003800000 */
.L_x_111:
[----:B------:R-:W-:Y:S05]  /*5550*/  BSYNC B0 ;  /* 0x0000000000007941 */ /* 0x000fea0003800000 */
.L_x_74:
[----:B------:R-:W3:Y:S01]  /*5560*/  LDS.128 R60, [R63+0x38810] ;  /* 0x038810003f3c7984 */ /* 0x000ee20000000c00 */
[----:B------:R-:W-:Y:S01]  /*5570*/  CREDUX.MAXABS.F32.NAN UR4, R79 ;  /* 0x000000004f0472cc */ /* 0x000fe20000006400 */
[----:B-1----:R-:W-:Y:S01]  /*5580*/  @!P0 IMAD R7, R72, 0x4, R3 ;  /* 0x0000000448078824 */ /* 0x002fe200078e0203 */
[----:B------:R-:W-:Y:S01]  /*5590*/  BSSY.RECONVERGENT B0, `(.L_x_76) ;  /* 0x0000013000007945 */ /* 0x000fe20003800200 */
[----:B------:R1:W-:Y:S06]  /*55a0*/  MEMBAR.ALL.CTA ;  /* 0x0000000000007992 */ /* 0x0003ec0000008000 */
[----:B-1----:R-:W1:Y:S01]  /*55b0*/  FENCE.VIEW.ASYNC.S ;  /* 0x00000000000073c6 */ /* 0x002e620000000000 */
[----:B------:R-:W-:-:S03]  /*55c0*/  VIADD R70, R70, 0x1 ;  /* 0x0000000146467836 */ /* 0x000fc60000000000 */
[----:B------:R-:W-:Y:S01]  /*55d0*/  MOV R4, UR4 ;  /* 0x0000000400047c02 */ /* 0x000fe20008000f00 */
[----:B-1----:R1:W-:Y:S04]  /*55e0*/  SYNCS.ARRIVE.TRANS64.ART0 RZ, [R5+URZ+0x80], R0 ;  /* 0x0000800005ff79a7 */ /* 0x0023e800085000ff */
[----:B------:R1:W-:Y:S01]  /*55f0*/  @!P0 STS [R7+0x38800], R4 ;  /* 0x0388000407008388 */ /* 0x0003e20000000800 */
[----:B------:R-:W-:Y:S01]  /*5600*/  BAR.SYNC.DEFER_BLOCKING 0x2, 0x80 ;  /* 0x0082000000007b1d */ /* 0x000fe20000010000 */
[----:B------:R-:W-:-:S13]  /*5610*/  LOP3.LUT P0, RZ, R72, R66, RZ, 0xfc, !PT ;  /* 0x0000004248ff7212 */ /* 0x000fda000780fcff */
[----:B------:R-:W-:Y:S05]  /*5620*/  @P0 BRA `(.L_x_77) ;  /* 0x0000000000240947 */ /* 0x000fea0003800000 */
[----:B------:R-:W-:Y:S01]  /*5630*/  IMAD.U32 R2, RZ, RZ, UR7 ;  /* 0x00000007ff027e24 */ /* 0x000fe2000f8e00ff */
[----:B------:R-:W-:Y:S01]  /*5640*/  MOV R3, 0x400 ;  /* 0x0000040000037802 */ /* 0x000fe20000000f00 */
[----:B--2---:R-:W2:Y:S03]  /*5650*/  LDC.64 R8, c[0x0][0x740] ;  /* 0x0001d000ff087b82 */ /* 0x004ea60000000a00 */
[----:B------:R-:W-:-:S05]  /*5660*/  LEA R3, R2, R3, 0x18 ;  /* 0x0000000302037211 */ /* 0x000fca00078ec0ff */
[----:B-1----:R-:W1:Y:S01]  /*5670*/  LDS.128 R4, [R3+0x38800] ;  /* 0x0388000003047984 */ /* 0x002e620000000c00 */
[----:B--2---:R-:W-:Y:S01]  /*5680*/  IMAD.WIDE R8, R64, 0x4, R8 ;  /* 0x0000000440087825 */ /* 0x004fe200078e0208 */
[----:B-1----:R-:W-:-:S04]  /*5690*/  FMNMX3 R4, R4, RZ, R5, !PT ;  /* 0x000000ff04047276 */ /* 0x002fc80007800005 */
[----:B------:R-:W-:-:S05]  /*56a0*/  FMNMX3 R7, R4, R6, R7, !PT ;  /* 0x0000000604077276 */ /* 0x000fca0007800007 */
[----:B------:R4:W-:Y:S02]  /*56b0*/  REDG.E.MAX.S32.STRONG.GPU desc[UR30][R8.64], R7 ;  /* 0x000000070800798e */ /* 0x0009e4000d12e31e */
.L_x_77:
[----:B------:R-:W-:Y:S05]  /*56c0*/  BSYNC.RECONVERGENT B0 ;  /* 0x0000000000007941 */ /* 0x000fea0003800200 */
.L_x_76:
[----:B---3--:R-:W-:Y:S02]  /*56d0*/  ISETP.NE.AND P0, PT, R63, 0x1, PT ;  /* 0x000000013f00780c */ /* 0x008fe40003f05270 */
[----:B------:R-:W-:-:S04]  /*56e0*/  ISETP.NE.AND P1, PT, R70, 0x2, PT ;  /* 0x000000024600780c */ /* 0x000fc80003f25270 */
[----:B-1----:R-:W-:Y:S02]  /*56f0*/  SEL R4, RZ, 0x1, P1 ;  /* 0x00000001ff047807 */ /* 0x002fe40000800000 */
[----:B------:R-:W-:Y:S02]  /*5700*/  SEL R70, R70, RZ, P1 ;  /* 0x000000ff46467207 */ /* 0x000fe40000800000 */
[----:B------:R-:W-:-:S03]  /*5710*/  LOP3.LUT R69, R69, R4, RZ, 0x3c, !PT ;  /* 0x0000000445457212 */ /* 0x000fc600078e3cff */
[----:B------:R-:W-:Y:S05]  /*5720*/  @!P0 BRA `(.L_x_78) ;  /* 0xffffffdc00788947 */ /* 0x000fea000383ffff */
.L_x_65:
[----:B------:R-:W-:-:S13]  /*5730*/  ISETP.NE.AND P0, PT, R72, RZ, PT ;  /* 0x000000ff4800720c */ /* 0x000fda0003f05270 */
[----:B------:R-:W-:Y:S05]  /*5740*/  @P0 BRA `(.L_x_79) ;  /* 0x0000000000200947 */ /* 0x000fea0003800000 */
[----:B------:R-:W3:Y:S01]  /*5750*/  S2UR UR4, SR_CgaCtaId ;  /* 0x00000000000479c3 */ /* 0x000ee20000008800 */
[----:B------:R-:W-:Y:S01]  /*5760*/  ELECT P1, URZ, PT ;  /* 0x0000000000ff782f */ /* 0x000fe20003820000 */
[----:B------:R-:W-:-:S06]  /*5770*/  IMAD.MOV.U32 R4, RZ, RZ, 0x1 ;  /* 0x00000001ff047424 */ /* 0x000fcc00078e00ff */
[----:B------:R-:W-:Y:S06]  /*5780*/  UVIRTCOUNT.DEALLOC.SMPOOL 0x80 ;  /* 0x000000800000784c */ /* 0x000fec0000000000 */
[----:B------:R-:W-:Y:S01]  /*5790*/  @P1 MOV R5, 0x40 ;  /* 0x0000004000051802 */ /* 0x000fe20000000f00 */
[----:B---3--:R-:W-:-:S05]  /*57a0*/  @P1 IMAD.U32 R2, RZ, RZ, UR4 ;  /* 0x00000004ff021e24 */ /* 0x008fca000f8e00ff */
[----:B------:R-:W-:-:S05]  /*57b0*/  @P1 LEA R5, R2, R5, 0x18 ;  /* 0x0000000502051211 */ /* 0x000fca00078ec0ff */
[----:B------:R3:W-:Y:S02]  /*57c0*/  @P1 STS.U8 [R5], R4 ;  /* 0x0000000405001388 */ /* 0x0007e40000000000 */
.L_x_79:
[----:B------:R-:W-:Y:S06]  /*57d0*/  BAR.SYNC.DEFER_BLOCKING 0x2, 0x80 ;  /* 0x0082000000007b1d */ /* 0x000fec0000010000 */
[----:B------:R-:W-:Y:S05]  /*57e0*/  @P0 BRA `(.L_x_80) ;  /* 0x0000000000d80947 */ /* 0x000fea0003800000 */
[----:B---3--:R-:W-:Y:S01]  /*57f0*/  VIADD R5, R3, 0x90 ;  /* 0x0000009003057836 */ /* 0x008fe20000000000 */
[----:B------:R-:W-:Y:S01]  /*5800*/  LOP3.LUT R2, R2, 0x1, RZ, 0x3c, !PT ;  /* 0x0000000102027812 */ /* 0x000fe200078e3cff */
[----:B------:R-:W-:Y:S03]  /*5810*/  BSSY B0, `(.L_x_81) ;  /* 0x0000005000007945 */ /* 0x000fe60003800000 */
[----:B------:R-:W-:-:S04]  /*5820*/  PRMT R5, R2, 0x654, R5 ;  /* 0x0000065402057816 */ /* 0x000fc80000000005 */
[----:B------:R3:W-:Y:S01]  /*5830*/  SYNCS.ARRIVE.TRANS64.RED.ART0 RZ, [R5+URZ], R0 ;  /* 0x0000000005ff79a7 */ /* 0x0007e200085004ff */
[----:B------:R-:W5:Y:S02]  /*5840*/  SYNCS.PHASECHK.TRANS64.TRYWAIT P0, [R3+URZ+0x90], RZ ;  /* 0x000090ff030075a7 */ /* 0x000f6400080011ff */
[----:B---3-5:R-:W-:Y:S05]  /*5850*/  @!P0 BRA `(.L_x_82) ;  /* 0x0000000800988947 */ /* 0x028fea0003800000 */
.L_x_112:
[----:B-12---:R-:W-:Y:S05]  /*5860*/  BSYNC B0 ;  /* 0x0000000000007941 */ /* 0x006fea0003800000 */
.L_x_81:
[----:B------:R-:W1:Y:S01]  /*5870*/  S2UR UR5, SR_CgaCtaId ;  /* 0x00000000000579c3 */ /* 0x000e620000008800 */
[----:B------:R-:W-:Y:S01]  /*5880*/  NOP ;  /* 0x0000000000007918 */ /* 0x000fe20000000000 */
[----:B------:R-:W-:Y:S01]  /*5890*/  UMOV UR4, 0x50 ;  /* 0x0000005000047882 */ /* 0x000fe20000000000 */
[----:B----4-:R-:W-:Y:S01]  /*58a0*/  LOP3.LUT R7, R71, 0xffff, RZ, 0xc0, !PT ;  /* 0x0000ffff47077812 */ /* 0x010fe200078ec0ff */
[----:B------:R-:W-:-:S03]  /*58b0*/  IMAD.MOV.U32 R4, RZ, RZ, 0xffff ;  /* 0x0000ffffff047424 */ /* 0x000fc600078e00ff */
[----:B------:R-:W-:-:S05]  /*58c0*/  SHF.R.U32.HI R7, RZ, 0x5, R7 ;  /* 0x00000005ff077819 */ /* 0x000fca0000011607 */
[----:B------:R-:W-:Y:S01]  /*58d0*/  VIADD R5, R7, 0x10 ;  /* 0x0000001007057836 */ /* 0x000fe20000000000 */
[----:B------:R-:W-:-:S04]  /*58e0*/  SHF.L.U32 R7, R4, R7, RZ ;  /* 0x0000000704077219 */ /* 0x000fc800000006ff */
[----:B------:R-:W-:Y:S01]  /*58f0*/  SHF.L.U32 R0, R0, R5, RZ ;  /* 0x0000000500007219 */ /* 0x000fe200000006ff */
[----:B-1----:R-:W-:-:S03]  /*5900*/  ULEA UR5, UR5, UR4, 0x18 ;  /* 0x0000000405057291 */ /* 0x002fc6000f8ec0ff */
[----:B------:R-:W-:-:S04]  /*5910*/  LOP3.LUT R7, R0, R7, RZ, 0xfc, !PT ;  /* 0x0000000700077212 */ /* 0x000fc800078efcff */
[C---:B------:R-:W-:Y:S02]  /*5920*/  LOP3.LUT R5, R7.reuse, 0xffff, RZ, 0xc0, !PT ;  /* 0x0000ffff07057812 */ /* 0x040fe400078ec0ff */
[----:B------:R-:W1:Y:S02]  /*5930*/  LDS R2, [UR5] ;  /* 0x00000005ff027984 */ /* 0x000e640008000800 */
[----:B-1----:R-:W-:-:S04]  /*5940*/  LOP3.LUT R0, R7, 0xffff, R2, 0x80, !PT ;  /* 0x0000ffff07007812 */ /* 0x002fc800078e8002 */
[----:B------:R-:W-:-:S13]  /*5950*/  ISETP.NE.AND P0, PT, R0, R5, PT ;  /* 0x000000050000720c */ /* 0x000fda0003f05270 */
[----:B------:R-:W-:Y:S05]  /*5960*/  @P0 BRA `(.L_x_83) ;  /* 0x00000000006c0947 */ /* 0x000fea0003800000 */
[----:B------:R-:W-:Y:S02]  /*5970*/  SHF.R.U32.HI R0, RZ, 0x10, R2 ;  /* 0x00000010ff007819 */ /* 0x000fe40000011602 */
[----:B------:R-:W-:-:S04]  /*5980*/  SHF.R.U32.HI R5, RZ, 0x10, R7 ;  /* 0x00000010ff057819 */ /* 0x000fc80000011607 */
[----:B------:R-:W-:-:S04]  /*5990*/  LOP3.LUT R0, R0, R5, RZ, 0xc0, !PT ;  /* 0x0000000500007212 */ /* 0x000fc800078ec0ff */
[----:B------:R-:W-:-:S13]  /*59a0*/  ISETP.NE.AND P0, PT, R0, R5, PT ;  /* 0x000000050000720c */ /* 0x000fda0003f05270 */
[----:B------:R-:W-:Y:S05]  /*59b0*/  @P0 BRA `(.L_x_84) ;  /* 0x00000000004c0947 */ /* 0x000fea0003800000 */
[----:B------:R-:W-:Y:S02]  /*59c0*/  R2UR UR4, R7 ;  /* 0x00000000070472ca */ /* 0x000fe400000e0000 */
[----:B------:R-:W-:Y:S02]  /*59d0*/  ELECT P0, URZ, PT ;  /* 0x0000000000ff782f */ /* 0x000fe40003800000 */
[----:B------:R-:W-:-:S09]  /*59e0*/  PLOP3.LUT P1, PT, PT, PT, PT, 0x8, 0x80 ;  /* 0x000000000080781c */ /* 0x000fd20003f2e170 */
[----:B------:R-:W-:Y:S02]  /*59f0*/  ULOP3.LUT UR4, URZ, UR4, URZ, 0x33, !UPT ;  /* 0x00000004ff047292 */ /* 0x000fe4000f8e33ff */
[----:B------:R-:W-:-:S10]  /*5a00*/  VOTEU.ANY UP0, P0 ;  /* 0x0000000000ff7886 */ /* 0x000fd40000000100 */
.L_x_85:
[----:B------:R-:W-:Y:S01]  /*5a10*/  @P0 ELECT P1, URZ, PT ;  /* 0x0000000000ff082f */ /* 0x000fe20003820000 */
[----:B------:R1:W-:-:S12]  /*5a20*/  @UP0 UTCATOMSWS.AND URZ, UR4 ;  /* 0x0000000400ff09e3 */ /* 0x0003d80008000000 */
[----:B------:R-:W-:Y:S02]  /*5a30*/  @P1 PLOP3.LUT P0, PT, P1, PT, PT, 0x8, 0x80 ;  /* 0x000000000080181c */ /* 0x000fe40000f0e170 */
[----:B------:R-:W-:-:S11]  /*5a40*/  PLOP3.LUT P1, PT, PT, PT, PT, 0x8, 0x80 ;  /* 0x000000000080781c */ /* 0x000fd60003f2e170 */
[----:B-1----:R-:W-:Y:S05]  /*5a50*/  @P0 BRA.U.ANY `(.L_x_85) ;  /* 0xfffffffd00ec0947 */ /* 0x002fea000393ffff */
[----:B------:R-:W1:Y:S01]  /*5a60*/  S2R R2, SR_LANEID ;  /* 0x0000000000027919 */ /* 0x000e620000000000 */
[----:B------:R-:W-:Y:S01]  /*5a70*/  IMAD.U32 R0, RZ, RZ, UR4 ;  /* 0x00000004ff007e24 */ /* 0x000fe2000f8e00ff */
[----:B------:R-:W-:Y:S02]  /*5a80*/  VOTEU.ANY UR6, UPT, PT ;  /* 0x0000000000067886 */ /* 0x000fe400038e0100 */
[----:B------:R-:W-:Y:S01]  /*5a90*/  UFLO.U32 UR6, UR6 ;  /* 0x00000006000672bd */ /* 0x000fe200080e0000 */
[----:B------:R-:W2:Y:S05]  /*5aa0*/  REDUX UR4, R0 ;  /* 0x00000000000473c4 */ /* 0x000eaa0000000000 */
[----:B-1----:R-:W-:-:S02]  /*5ab0*/  ISETP.EQ.U32.AND P0, PT, R2, UR6, PT ;  /* 0x0000000602007c0c */ /* 0x002fc4000bf02070 */
[----:B--2---:R-:W-:-:S11]  /*5ac0*/  MOV R2, UR4 ;  /* 0x0000000400027c02 */ /* 0x004fd60008000f00 */
[----:B------:R1:W-:Y:S01]  /*5ad0*/  @P0 ATOMS.AND RZ, [UR5], R2 ;  /* 0x00000002ffff098c */ /* 0x0003e2000a800005 */
[----:B------:R-:W-:Y:S05]  /*5ae0*/  BRA `(.L_x_86) ;  /* 0x0000000000147947 */ /* 0x000fea0003800000 */
.L_x_84:
[----:B------:R-:W-:Y:S02]  /*5af0*/  MOV R4, 0x5b10 ;  /* 0x00005b1000047802 */ /* 0x000fe40000000f00 */
[----:B---3--:R-:W-:Y:S05]  /*5b00*/  CALL.REL.NOINC `($__internal_0_$__cuda_sm10x_tcgen05_guardrail_trap_col_being_dealloced_not_returned_by_alloc) ;  /* 0x0000000800007944 */ /* 0x008fea0003c00000 */
[----:B------:R-:W-:Y:S05]  /*5b10*/  BRA `(.L_x_86) ;  /* 0x0000000000087947 */ /* 0x000fea0003800000 */
.L_x_83:
[----:B------:R-:W-:Y:S02]  /*5b20*/  MOV R4, 0x5b40 ;  /* 0x00005b4000047802 */ /* 0x000fe40000000f00 */
[----:B---3--:R-:W-:Y:S05]  /*5b30*/  CALL.REL.NOINC `($__internal_2_$__cuda_sm10x_tcgen05_guardrail_trap_unallocated_columns_being_dealloced) ;  /* 0x00000008000c7944 */ /* 0x008fea0003c00000 */
.L_x_86:
[----:B------:R-:W-:Y:S01]  /*5b40*/  NOP ;  /* 0x0000000000007918 */ /* 0x000fe20000000000 */
.L_x_80:
[----:B------:R-:W-:Y:S01]  /*5b50*/  ISETP.NE.AND P0, PT, R72, RZ, PT ;  /* 0x000000ff4800720c */ /* 0x000fe20003f05270 */
[----:B------:R-:W-:-:S04]  /*5b60*/  DEPBAR.LE SB0, 0x0 ;  /* 0x000080000000791a */ /* 0x000fc80000000000 */
[----:B------:R-:W-:-:S08]  /*5b70*/  DEPBAR.LE SB0, 0x0 ;  /* 0x000080000000791a */ /* 0x000fd00000000000 */
[----:B------:R-:W-:Y:S05]  /*5b80*/  @P0 BRA `(.L_x_51) ;  /* 0x0000000000200947 */ /* 0x000fea0003800000 */
[----:B------:R-:W-:Y:S01]  /*5b90*/  ELECT P0, URZ, PT ;  /* 0x0000000000ff782f */ /* 0x000fe20003800000 */
[----:B------:R-:W-:-:S12]  /*5ba0*/  IMAD.MOV.U32 R0, RZ, RZ, 0x20 ;  /* 0x00000020ff007424 */ /* 0x000fd800078e00ff */
[----:B---3--:R-:W-:-:S04]  /*5bb0*/  @P0 IADD3 R4, PT, PT, -R0, 0x100000, RZ ;  /* 0x0010000000040810 */ /* 0x008fc80007ffe1ff */
[C---:B------:R-:W-:Y:S02]  /*5bc0*/  @P0 SHF.L.U32 R5, R4.reuse, 0xb, RZ ;  /* 0x0000000b04050819 */ /* 0x040fe400000006ff */
[----:B------:R-:W-:-:S05]  /*5bd0*/  @P0 SHF.L.U32 R4, R4, 0x1, RZ ;  /* 0x0000000104040819 */ /* 0x000fca00000006ff */
[----:B------:R3:W-:Y:S04]  /*5be0*/  @P0 STS.64 [R3+URZ+0x90], R4 ;  /* 0x0000900403000988 */ /* 0x0007e80008000aff */
[----:B------:R-:W5:Y:S02]  /*5bf0*/  FENCE.VIEW.ASYNC.S ;  /* 0x00000000000073c6 */ /* 0x000f640000000000 */
[----:B-----5:R-:W4:Y:S02]  /*5c00*/  SYNCS.CCTL.IVALL ;  /* 0x00000000000079b1 */ /* 0x020f240000000000 */
.L_x_51:
[----:B----4-:R-:W-:Y:S01]  /*5c10*/  NOP ;  /* 0x0000000000007918 */ /* 0x010fe20000000000 */
[----:B-123--:R-:W-:Y:S05]  /*5c20*/  EXIT ;  /* 0x000000000000794d */ /* 0x00efea0003800000 */
.L_x_21:
[----:B------:R-:W-:-:S07]  /*5c30*/  MOV R12, R13 ;  /* 0x0000000d000c7202 */ /* 0x000fce0000000f00 */
.L_x_87:
[----:B---3--:R3:W4:Y:S02]  /*5c40*/  SYNCS.PHASECHK.TRANS64.TRYWAIT P0, [R8+URZ+0x80], R13 ;  /* 0x0000800d080075a7 */ /* 0x00872400080011ff */
[----:B----4-:R-:W-:Y:S05]  /*5c50*/  @!P0 NANOSLEEP.SYNCS 0x989680 ;  /* 0x009896800000895d */ /* 0x010fea0003900000 */
[----:B------:R-:W4:Y:S02]  /*5c60*/  @!P0 SYNCS.PHASECHK.TRANS64 P0, [R8+URZ+0x80], R13 ;  /* 0x0000800d080085a7 */ /* 0x000f2400080010ff */
[----:B----4-:R-:W-:Y:S05]  /*5c70*/  @!P0 BRA `(.L_x_87) ;  /* 0xfffffffc00f08947 */ /* 0x010fea000383ffff */
[----:B------:R-:W-:Y:S05]  /*5c80*/  BRA `(.L_x_88) ;  /* 0xffffffb000bc7947 */ /* 0x000fea000383ffff */
.L_x_23:
[----:B------:R-:W-:-:S07]  /*5c90*/  MOV R7, R6 ;  /* 0x0000000600077202 */ /* 0x000fce0000000f00 */
.L_x_89:
[----:B--2---:R2:W3:Y:S02]  /*5ca0*/  SYNCS.PHASECHK.TRANS64.TRYWAIT P0, [R3+URZ+0x80], R7 ;  /* 0x00008007030075a7 */ /* 0x0044e400080011ff */
[----:B---3--:R-:W-:Y:S05]  /*5cb0*/  @!P0 NANOSLEEP.SYNCS 0x989680 ;  /* 0x009896800000895d */ /* 0x008fea0003900000 */
[----:B------:R-:W3:Y:S02]  /*5cc0*/  @!P0 SYNCS.PHASECHK.TRANS64 P0, [R3+URZ+0x80], R7 ;  /* 0x00008007030085a7 */ /* 0x000ee400080010ff */
[----:B---3--:R-:W-:Y:S05]  /*5cd0*/  @!P0 BRA `(.L_x_89) ;  /* 0xfffffffc00f08947 */ /* 0x008fea000383ffff */
[----:B------:R-:W-:Y:S05]  /*5ce0*/  BRA `(.L_x_90) ;  /* 0xffffffb400707947 */ /* 0x000fea000383ffff */
.L_x_24:
[----:B-1----:R-:W-:-:S07]  /*5cf0*/  MOV R11, R10 ;  /* 0x0000000a000b7202 */ /* 0x002fce0000000f00 */
.L_x_91:
[----:B-1----:R1:W2:Y:S02]  /*5d00*/  SYNCS.PHASECHK.TRANS64.TRYWAIT P0, [R8+URZ+0x80], R11 ;  /* 0x0000800b080075a7 */ /* 0x0022a400080011ff */
[----:B--2---:R-:W-:Y:S05]  /*5d10*/  @!P0 NANOSLEEP.SYNCS 0x989680 ;  /* 0x009896800000895d */ /* 0x004fea0003900000 */
[----:B------:R-:W2:Y:S02]  /*5d20*/  @!P0 SYNCS.PHASECHK.TRANS64 P0, [R8+URZ+0x80], R11 ;  /* 0x0000800b080085a7 */ /* 0x000ea400080010ff */
[----:B--2---:R-:W-:Y:S05]  /*5d30*/  @!P0 BRA `(.L_x_91) ;  /* 0xfffffffc00f08947 */ /* 0x004fea000383ffff */
[----:B------:R-:W-:Y:S05]  /*5d40*/  BRA `(.L_x_16) ;  /* 0xffffffb400a47947 */ /* 0x000fea000383ffff */
.L_x_26:
[----:B------:R-:W-:-:S07]  /*5d50*/  MOV R0, UR34 ;  /* 0x0000002200007c02 */ /* 0x000fce0008000f00 */
.L_x_92:
[----:B---3--:R3:W4:Y:S02]  /*5d60*/  SYNCS.PHASECHK.TRANS64.TRYWAIT P0, [R0+URZ+0x70], RZ ;  /* 0x000070ff000075a7 */ /* 0x00872400080011ff */
[----:B----4-:R-:W-:Y:S05]  /*5d70*/  @!P0 NANOSLEEP.SYNCS 0x989680 ;  /* 0x009896800000895d */ /* 0x010fea0003900000 */
[----:B------:R-:W4:Y:S02]  /*5d80*/  @!P0 SYNCS.PHASECHK.TRANS64 P0, [R0+URZ+0x70], RZ ;  /* 0x000070ff000085a7 */ /* 0x000f2400080010ff */
[----:B----4-:R-:W-:Y:S05]  /*5d90*/  @!P0 BRA `(.L_x_92) ;  /* 0xfffffffc00f08947 */ /* 0x010fea000383ffff */
[----:B------:R-:W-:Y:S05]  /*5da0*/  BRA `(.L_x_93) ;  /* 0xffffffb400b07947 */ /* 0x000fea000383ffff */
.L_x_29:
[----:B------:R-:W-:Y:S02]  /*5db0*/  MOV R4, UR4 ;  /* 0x0000000400047c02 */ /* 0x000fe40008000f00 */
[----:B------:R-:W-:Y:S02]  /*5dc0*/  MOV R5, UR4 ;  /* 0x0000000400057c02 */ /* 0x000fe40008000f00 */
[----:B------:R-:W-:-:S07]  /*5dd0*/  MOV R0, UR5 ;  /* 0x0000000500007c02 */ /* 0x000fce0008000f00 */
.L_x_94:
[----:B-1----:R1:W3:Y:S02]  /*5de0*/  SYNCS.PHASECHK.TRANS64.TRYWAIT P0, [R0+URZ+0x30], R5 ;  /* 0x00003005000075a7 */ /* 0x0022e400080011ff */
[----:B---3--:R-:W-:Y:S05]  /*5df0*/  @!P0 NANOSLEEP.SYNCS 0x989680 ;  /* 0x009896800000895d */ /* 0x008fea0003900000 */
[----:B------:R-:W3:Y:S02]  /*5e00*/  @!P0 SYNCS.PHASECHK.TRANS64 P0, [R0+URZ+0x30], R5 ;  /* 0x00003005000085a7 */ /* 0x000ee400080010ff */
[----:B---3--:R-:W-:Y:S05]  /*5e10*/  @!P0 BRA `(.L_x_94) ;  /* 0xfffffffc00f08947 */ /* 0x008fea000383ffff */
[----:B------:R-:W-:Y:S05]  /*5e20*/  BRA `(.L_x_28) ;  /* 0xffffffb800607947 */ /* 0x000fea000383ffff */
.L_x_32:
[----:B------:R-:W-:-:S07]  /*5e30*/  MOV R5, R4 ;  /* 0x0000000400057202 */ /* 0x000fce0000000f00 */
.L_x_95:
[----:B-1----:R1:W4:Y:S02]  /*5e40*/  SYNCS.PHASECHK.TRANS64.TRYWAIT P0, [R3+URZ+0x70], R5 ;  /* 0x00007005030075a7 */ /* 0x00232400080011ff */
[----:B----4-:R-:W-:Y:S05]  /*5e50*/  @!P0 NANOSLEEP.SYNCS 0x989680 ;  /* 0x009896800000895d */ /* 0x010fea0003900000 */
[----:B------:R-:W4:Y:S02]  /*5e60*/  @!P0 SYNCS.PHASECHK.TRANS64 P0, [R3+URZ+0x70], R5 ;  /* 0x00007005030085a7 */ /* 0x000f2400080010ff */
[----:B----4-:R-:W-:Y:S05]  /*5e70*/  @!P0 BRA `(.L_x_95) ;  /* 0xfffffffc00f08947 */ /* 0x010fea000383ffff */
[----:B------:R-:W-:Y:S05]  /*5e80*/  BRA `(.L_x_96) ;  /* 0xffffffb800f87947 */ /* 0x000fea000383ffff */
.L_x_34:
[----:B------:R-:W-:Y:S02]  /*5e90*/  MOV R2, UR4 ;  /* 0x0000000400027c02 */ /* 0x000fe40008000f00 */
[----:B------:R-:W-:Y:S02]  /*5ea0*/  MOV R3, UR4 ;  /* 0x0000000400037c02 */ /* 0x000fe40008000f00 */
[----:B------:R-:W-:-:S07]  /*5eb0*/  MOV R0, UR5 ;  /* 0x0000000500007c02 */ /* 0x000fce0008000f00 */
.L_x_97:
[----:B---3--:R3:W4:Y:S02]  /*5ec0*/  SYNCS.PHASECHK.TRANS64.TRYWAIT P0, [R0+URZ+0x30], R3 ;  /* 0x00003003000075a7 */ /* 0x00872400080011ff */
[----:B----4-:R-:W-:Y:S05]  /*5ed0*/  @!P0 NANOSLEEP.SYNCS 0x989680 ;  /* 0x009896800000895d */ /* 0x010fea0003900000 */
[----:B------:R-:W4:Y:S02]  /*5ee0*/  @!P0 SYNCS.PHASECHK.TRANS64 P0, [R0+URZ+0x30], R3 ;  /* 0x00003003000085a7 */ /* 0x000f2400080010ff */
[----:B----4-:R-:W-:Y:S05]  /*5ef0*/  @!P0 BRA `(.L_x_97) ;  /* 0xfffffffc00f08947 */ /* 0x010fea000383ffff */
[----:B------:R-:W-:Y:S05]  /*5f00*/  BRA `(.L_x_98) ;  /* 0xffffffbc00807947 */ /* 0x000fea000383ffff */
.L_x_36:
[----:B------:R-:W-:-:S07]  /*5f10*/  MOV R2, UR12 ;  /* 0x0000000c00027c02 */ /* 0x000fce0008000f00 */
.L_x_99:
[----:B---3--:R3:W4:Y:S02]  /*5f20*/  SYNCS.PHASECHK.TRANS64.TRYWAIT P0, [R2+URZ+0x70], RZ ;  /* 0x000070ff020075a7 */ /* 0x00872400080011ff */
[----:B----4-:R-:W-:Y:S05]  /*5f30*/  @!P0 NANOSLEEP.SYNCS 0x989680 ;  /* 0x009896800000895d */ /* 0x010fea0003900000 */
[----:B------:R-:W4:Y:S02]  /*5f40*/  @!P0 SYNCS.PHASECHK.TRANS64 P0, [R2+URZ+0x70], RZ ;  /* 0x000070ff020085a7 */ /* 0x000f2400080010ff */
[----:B----4-:R-:W-:Y:S05]  /*5f50*/  @!P0 BRA `(.L_x_99) ;  /* 0xfffffffc00f08947 */ /* 0x010fea000383ffff */
[----:B------:R-:W-:Y:S05]  /*5f60*/  BRA `(.L_x_100) ;  /* 0xffffffbc00a07947 */ /* 0x000fea000383ffff */
.L_x_39:
[----:B------:R-:W-:Y:S02]  /*5f70*/  MOV R2, UR13 ;  /* 0x0000000d00027c02 */ /* 0x000fe40008000f00 */
[----:B------:R-:W-:Y:S02]  /*5f80*/  MOV R3, UR13 ;  /* 0x0000000d00037c02 */ /* 0x000fe40008000f00 */
[----:B------:R-:W-:-:S07]  /*5f90*/  MOV R0, UR12 ;  /* 0x0000000c00007c02 */ /* 0x000fce0008000f00 */
.L_x_101:
[----:B-1----:R1:W3:Y:S02]  /*5fa0*/  SYNCS.PHASECHK.TRANS64.TRYWAIT P0, [R0+URZ+0x68], R3 ;  /* 0x00006803000075a7 */ /* 0x0022e400080011ff */
[----:B---3--:R-:W-:Y:S05]  /*5fb0*/  @!P0 NANOSLEEP.SYNCS 0x989680 ;  /* 0x009896800000895d */ /* 0x008fea0003900000 */
[----:B------:R-:W3:Y:S02]  /*5fc0*/  @!P0 SYNCS.PHASECHK.TRANS64 P0, [R0+URZ+0x68], R3 ;  /* 0x00006803000085a7 */ /* 0x000ee400080010ff */
[----:B---3--:R-:W-:Y:S05]  /*5fd0*/  @!P0 BRA `(.L_x_101) ;  /* 0xfffffffc00f08947 */ /* 0x008fea000383ffff */
[----:B------:R-:W-:Y:S05]  /*5fe0*/  BRA `(.L_x_38) ;  /* 0xffffffc000f47947 */ /* 0x000fea000383ffff */
.L_x_42:
[----:B------:R-:W-:Y:S02]  /*5ff0*/  MOV R2, UR25 ;  /* 0x0000001900027c02 */ /* 0x000fe40008000f00 */
[----:B------:R-:W-:Y:S02]  /*6000*/  MOV R3, UR25 ;  /* 0x0000001900037c02 */ /* 0x000fe40008000f00 */
[----:B------:R-:W-:Y:S07]  /*6010*/  MOV R0, UR13 ;  /* 0x0000000d00007c02 */ /* 0x000fee0008000f00 */
.L_x_102:
[----:B-1----:R1:W3:Y:S02]  /*6020*/  SYNCS.PHASECHK.TRANS64.TRYWAIT P0, [R0+URZ], R3 ;  /* 0x00000003000075a7 */ /* 0x0022e400080011ff */
[----:B---3--:R-:W-:Y:S05]  /*6030*/  @!P0 NANOSLEEP.SYNCS 0x989680 ;  /* 0x009896800000895d */ /* 0x008fea0003900000 */
[----:B------:R-:W3:Y:S02]  /*6040*/  @!P0 SYNCS.PHASECHK.TRANS64 P0, [R0+URZ], R3 ;  /* 0x00000003000085a7 */ /* 0x000ee400080010ff */
[----:B---3--:R-:W-:Y:S05]  /*6050*/  @!P0 BRA `(.L_x_102) ;  /* 0xfffffffc00f08947 */ /* 0x008fea000383ffff */
[----:B------:R-:W-:Y:S05]  /*6060*/  BRA `(.L_x_41) ;  /* 0xffffffc400507947 */ /* 0x000fea000383ffff */
.L_x_45:
[-C--:B------:R-:W-:Y:S02]  /*6070*/  MOV R6, R3.reuse ;  /* 0x0000000300067202 */ /* 0x080fe40000000f00 */
[----:B------:R-:W-:-:S07]  /*6080*/  MOV R7, R3 ;  /* 0x0000000300077202 */ /* 0x000fce0000000f00 */
.L_x_103:
[----:B---3--:R3:W4:Y:S02]  /*6090*/  SYNCS.PHASECHK.TRANS64.TRYWAIT P0, [R2+URZ+0x70], R7 ;  /* 0x00007007020075a7 */ /* 0x00872400080011ff */
[----:B----4-:R-:W-:Y:S05]  /*60a0*/  @!P0 NANOSLEEP.SYNCS 0x989680 ;  /* 0x009896800000895d */ /* 0x010fea0003900000 */
[----:B------:R-:W4:Y:S02]  /*60b0*/  @!P0 SYNCS.PHASECHK.TRANS64 P0, [R2+URZ+0x70], R7 ;  /* 0x00007007020085a7 */ /* 0x000f2400080010ff */
[----:B----4-:R-:W-:Y:S05]  /*60c0*/  @!P0 BRA `(.L_x_103) ;  /* 0xfffffffc00f08947 */ /* 0x010fea000383ffff */
[----:B------:R-:W-:Y:S05]  /*60d0*/  BRA `(.L_x_104) ;  /* 0xffffffc400d87947 */ /* 0x000fea000383ffff */
.L_x_60:
[----:B------:R-:W-:-:S07]  /*60e0*/  MOV R15, R14 ;  /* 0x0000000e000f7202 */ /* 0x000fce0000000f00 */
.L_x_105:
[----:B-1----:R1:W3:Y:S02]  /*60f0*/  SYNCS.PHASECHK.TRANS64.TRYWAIT P0, [R3+URZ], R15 ;  /* 0x0000000f030075a7 */ /* 0x0022e400080011ff */
[----:B---3--:R-:W-:Y:S05]  /*6100*/  @!P0 NANOSLEEP.SYNCS 0x989680 ;  /* 0x009896800000895d */ /* 0x008fea0003900000 */
[----:B------:R-:W3:Y:S02]  /*6110*/  @!P0 SYNCS.PHASECHK.TRANS64 P0, [R3+URZ], R15 ;  /* 0x0000000f030085a7 */ /* 0x000ee400080010ff */
[----:B---3--:R-:W-:Y:S05]  /*6120*/  @!P0 BRA `(.L_x_105) ;  /* 0xfffffffc00f08947 */ /* 0x008fea000383ffff */
[----:B------:R-:W-:Y:S05]  /*6130*/  BRA `(.L_x_59) ;  /* 0xffffffcc009c7947 */ /* 0x000fea000383ffff */
.L_x_63:
[----:B------:R-:W-:-:S07]  /*6140*/  MOV R9, R8 ;  /* 0x0000000800097202 */ /* 0x000fce0000000f00 */
.L_x_106:
[----:B-1----:R1:W3:Y:S02]  /*6150*/  SYNCS.PHASECHK.TRANS64.TRYWAIT P0, [R3+URZ], R9 ;  /* 0x00000009030075a7 */ /* 0x0022e400080011ff */
[----:B---3--:R-:W-:Y:S05]  /*6160*/  @!P0 NANOSLEEP.SYNCS 0x989680 ;  /* 0x009896800000895d */ /* 0x008fea0003900000 */
[----:B------:R-:W3:Y:S02]  /*6170*/  @!P0 SYNCS.PHASECHK.TRANS64 P0, [R3+URZ], R9 ;  /* 0x00000009030085a7 */ /* 0x000ee400080010ff */
[----:B---3--:R-:W-:Y:S05]  /*6180*/  @!P0 BRA `(.L_x_106) ;  /* 0xfffffffc00f08947 */ /* 0x008fea000383ffff */
[----:B------:R-:W-:Y:S05]  /*6190*/  BRA `(.L_x_62) ;  /* 0xffffffd000047947 */ /* 0x000fea000383ffff */
.L_x_64:
[----:B---3--:R3:W4:Y:S02]  /*61a0*/  SYNCS.PHASECHK.TRANS64.TRYWAIT P0, [R3+URZ+0x70], RZ ;  /* 0x000070ff030075a7 */ /* 0x00872400080011ff */
[----:B----4-:R-:W-:Y:S05]  /*61b0*/  @!P0 NANOSLEEP.SYNCS 0x989680 ;  /* 0x009896800000895d */ /* 0x010fea0003900000 */
[----:B------:R-:W4:Y:S02]  /*61c0*/  @!P0 SYNCS.PHASECHK.TRANS64 P0, [R3+URZ+0x70], RZ ;  /* 0x000070ff030085a7 */ /* 0x000f2400080010ff */
[----:B----4-:R-:W-:Y:S05]  /*61d0*/  @!P0 BRA `(.L_x_64) ;  /* 0xfffffffc00f08947 */ /* 0x010fea000383ffff */
[----:B------:R-:W-:Y:S05]  /*61e0*/  BRA `(.L_x_107) ;  /* 0xffffffd000687947 */ /* 0x000fea000383ffff */
.L_x_66:
[-C--:B------:R-:W-:Y:S02]  /*61f0*/  MOV R6, R4.reuse ;  /* 0x0000000400067202 */ /* 0x080fe40000000f00 */
[----:B------:R-:W-:-:S07]  /*6200*/  MOV R7, R4 ;  /* 0x0000000400077202 */ /* 0x000fce0000000f00 */
.L_x_108:
[----:B--2---:R2:W3:Y:S02]  /*6210*/  SYNCS.PHASECHK.TRANS64.TRYWAIT P0, [R3+URZ+0x60], R7 ;  /* 0x00006007030075a7 */ /* 0x0044e400080011ff */
[----:B---3--:R-:W-:Y:S05]  /*6220*/  @!P0 NANOSLEEP.SYNCS 0x989680 ;  /* 0x009896800000895d */ /* 0x008fea0003900000 */
[----:B------:R-:W3:Y:S02]  /*6230*/  @!P0 SYNCS.PHASECHK.TRANS64 P0, [R3+URZ+0x60], R7 ;  /* 0x00006007030085a7 */ /* 0x000ee400080010ff */
[----:B---3--:R-:W-:Y:S05]  /*6240*/  @!P0 BRA `(.L_x_108) ;  /* 0xfffffffc00f08947 */ /* 0x008fea000383ffff */
[----:B------:R-:W-:Y:S05]  /*6250*/  BRA `(.L_x_109) ;  /* 0xffffffd000f87947 */ /* 0x000fea000383ffff */
.L_x_75:
[----:B------:R-:W-:-:S07]  /*6260*/  MOV R7, R6 ;  /* 0x0000000600077202 */ /* 0x000fce0000000f00 */
.L_x_110:
[----:B-1----:R1:W3:Y:S02]  /*6270*/  SYNCS.PHASECHK.TRANS64.TRYWAIT P1, [R5+URZ+0x70], R7 ;  /* 0x00007007050075a7 */ /* 0x0022e400080211ff */
[----:B---3--:R-:W-:Y:S05]  /*6280*/  @!P1 NANOSLEEP.SYNCS 0x989680 ;  /* 0x009896800000995d */ /* 0x008fea0003900000 */
[----:B------:R-:W3:Y:S02]  /*6290*/  @!P1 SYNCS.PHASECHK.TRANS64 P1, [R5+URZ+0x70], R7 ;  /* 0x00007007050095a7 */ /* 0x000ee400080210ff */
[----:B---3--:R-:W-:Y:S05]  /*62a0*/  @!P1 BRA `(.L_x_110) ;  /* 0xfffffffc00f09947 */ /* 0x008fea000383ffff */
[----:B------:R-:W-:Y:S05]  /*62b0*/  BRA `(.L_x_111) ;  /* 0xfffffff000a47947 */ /* 0x000fea000383ffff */
.L_x_82:
[----:B---3--:R3:W4:Y:S02]  /*62c0*/  SYNCS.PHASECHK.TRANS64.TRYWAIT P0, [R3+URZ+0x90], RZ ;  /* 0x000090ff030075a7 */ /* 0x00872400080011ff */
[----:B----4-:R-:W-:Y:S05]  /*62d0*/  @!P0 NANOSLEEP.SYNCS 0x989680 ;  /* 0x009896800000895d */ /* 0x010fea0003900000 */
[----:B------:R-:W4:Y:S02]  /*62e0*/  @!P0 SYNCS.PHASECHK.TRANS64 P0, [R3+URZ+0x90], RZ ;  /* 0x000090ff030085a7 */ /* 0x000f2400080010ff */
[----:B----4-:R-:W-:Y:S05]  /*62f0*/  @!P0 BRA `(.L_x_82) ;  /* 0xfffffffc00f08947 */ /* 0x010fea000383ffff */
[----:B------:R-:W-:Y:S05]  /*6300*/  BRA `(.L_x_112) ;  /* 0xfffffff400547947 */ /* 0x000fea000383ffff */
        .weak           $__internal_0_$__cuda_sm10x_tcgen05_guardrail_trap_col_being_dealloced_not_returned_by_alloc
        .type           $__internal_0_$__cuda_sm10x_tcgen05_guardrail_trap_col_being_dealloced_not_returned_by_alloc,@function
        .size           $__internal_0_$__cuda_sm10x_tcgen05_guardrail_trap_col_being_dealloced_not_returned_by_alloc,($__internal_1_$__cuda_sm10x_tcgen05_guardrail_trap_phase_invalid_during_alloc - $__internal_0_$__cuda_sm10x_tcgen05_guardrail_trap_col_being_dealloced_not_returned_by_alloc)
$__internal_0_$__cuda_sm10x_tcgen05_guardrail_trap_col_being_dealloced_not_returned_by_alloc:
[----:B------:R-:W-:Y:S05]  /*6310*/  BPT.TRAP 0x1 ;  /* 0x000000040000795c */ /* 0x000fea0000300000 */
[----:B------:R-:W-:-:S04]  /*6320*/  HFMA2 R5, -RZ, RZ, 0, 0 ;  /* 0x00000000ff057431 */ /* 0x000fc800000001ff */
[----:B------:R-:W-:Y:S05]  /*6330*/  RET.REL.NODEC R4 `(kernel_cutlass_kernel_cudnngrouped_gemmgrouped_gemm_swiglugrouped_gemm_swiglu_quantBlockScaledContiguousGroupedGemmKernel_object_at__TiledMMA_ThrLayoutVMNK21111000_PermutationMNK____MMAAt_0) ;  /* 0xffffff9c04307950 */ /* 0x000fea0003c3ffff */
        .weak           $__internal_1_$__cuda_sm10x_tcgen05_guardrail_trap_phase_invalid_during_alloc
        .type           $__internal_1_$__cuda_sm10x_tcgen05_guardrail_trap_phase_invalid_during_alloc,@function
        .size           $__internal_1_$__cuda_sm10x_tcgen05_guardrail_trap_phase_invalid_during_alloc,($__internal_2_$__cuda_sm10x_tcgen05_guardrail_trap_unallocated_columns_being_dealloced - $__internal_1_$__cuda_sm10x_tcgen05_guardrail_trap_phase_invalid_during_alloc)
$__internal_1_$__cuda_sm10x_tcgen05_guardrail_trap_phase_invalid_during_alloc:
[----:B------:R-:W-:Y:S05]  /*6340*/  BPT.TRAP 0x1 ;  /* 0x000000040000795c */ /* 0x000fea0000300000 */
[----:B------:R-:W-:-:S04]  /*6350*/  MOV R3, 0x0 ;  /* 0x0000000000037802 */ /* 0x000fc80000000f00 */
[----:B------:R-:W-:Y:S05]  /*6360*/  RET.REL.NODEC R2 `(kernel_cutlass_kernel_cudnngrouped_gemmgrouped_gemm_swiglugrouped_gemm_swiglu_quantBlockScaledContiguousGroupedGemmKernel_object_at__TiledMMA_ThrLayoutVMNK21111000_PermutationMNK____MMAAt_0) ;  /* 0xffffff9c02247950 */ /* 0x000fea0003c3ffff */
        .weak           $__internal_2_$__cuda_sm10x_tcgen05_guardrail_trap_unallocated_columns_being_dealloced
        .type           $__internal_2_$__cuda_sm10x_tcgen05_guardrail_trap_unallocated_columns_being_dealloced,@function
        .size           $__internal_2_$__cuda_sm10x_tcgen05_guardrail_trap_unallocated_columns_being_dealloced,(.L_x_116 - $__internal_2_$__cuda_sm10x_tcgen05_guardrail_trap_unallocated_columns_being_dealloced)
$__internal_2_$__cuda_sm10x_tcgen05_guardrail_trap_unallocated_columns_being_dealloced:
[----:B------:R-:W-:Y:S05]  /*6370*/  BPT.TRAP 0x1 ;  /* 0x000000040000795c */ /* 0x000fea0000300000 */
[----:B------:R-:W-:-:S04]  /*6380*/  HFMA2 R5, -RZ, RZ, 0, 0 ;  /* 0x00000000ff057431 */ /* 0x000fc800000001ff */
[----:B------:R-:W-:Y:S05]  /*6390*/  RET.REL.NODEC R4 `(kernel_cutlass_kernel_cudnngrouped_gemmgrouped_gemm_swiglugrouped_gemm_swiglu_quantBlockScaledContiguousGroupedGemmKernel_object_at__TiledMMA_ThrLayoutVMNK21111000_PermutationMNK____MMAAt_0) ;  /* 0xffffff9c04187950 */ /* 0x000fea0003c3ffff */
.L_x_113:
[----:B------:R-:W-:-:S00]  /*63a0*/  BRA `(.L_x_113) ;  /* 0xfffffffc00fc7947 */ /* 0x000fc0000383ffff */
[----:B------:R-:W-:-:S00]  /*63b0*/  NOP ;  /* 0x0000000000007918 */ /* 0x000fc00000000000 */
        /* <DEDUP_REMOVED lines=12> */
.L_x_116:


//--------------------- .nv.shared.kernel_cutlass_kernel_cudnngrouped_gemmgrouped_gemm_swiglugrouped_gemm_swiglu_quantBlockScaledContiguousGroupedGemmKernel_object_at__TiledMMA_ThrLayoutVMNK21111000_PermutationMNK____MMAAt_0 --------------------------
	.section	.nv.shared.kernel_cutlass_kernel_cudnngrouped_gemmgrouped_gemm_swiglugrouped_gemm_swiglu_quantBlockScaledContiguousGroupedGemmKernel_object_at__TiledMMA_ThrLayoutVMNK21111000_PermutationMNK____MMAAt_0,"aw",@nobits
	.sectionflags	@""
	.align	1024
	.zero		1024


//--------------------- .nv.shared.reserved.0     --------------------------
	.section	.nv.shared.reserved.0,"aw",@nobits
	.align	8
	.weak		__nv_reservedSMEM_offset_0_alias
	.size		__nv_reservedSMEM_offset_0_alias, 0, 64
	.other		__nv_reservedSMEM_offset_0_alias,@"STO_CUDA_RESERVED_SHARED STV_DEFAULT"
__nv_reservedSMEM_offset_0_alias:
	.zero		0
.nv.shared.reserved.0:
	.zero		64
	.weak		__nv_reservedSMEM_allocation_phase
	.type		__nv_reservedSMEM_allocation_phase,@object
	.size		__nv_reservedSMEM_allocation_phase,(.L_0 - __nv_reservedSMEM_allocation_phase)
__nv_reservedSMEM_allocation_phase:
	.zero		1
.L_0:
	.zero		7
	.weak		__nv_reservedSMEM_devtool_atexit_pc
	.type		__nv_reservedSMEM_devtool_atexit_pc,@object
	.size		__nv_reservedSMEM_devtool_atexit_pc,(__nv_reservedSMEM_allocation_mask - __nv_reservedSMEM_devtool_atexit_pc)
__nv_reservedSMEM_devtool_atexit_pc:
	.zero		8
	.weak		__nv_reservedSMEM_allocation_mask
	.type		__nv_reservedSMEM_allocation_mask,@object
	.size		__nv_reservedSMEM_allocation_mask,(.L_2 - __nv_reservedSMEM_allocation_mask)
__nv_reservedSMEM_allocation_mask:
	.zero		4
.L_2:
	.zero		4
	.weak		__nv_reservedSMEM_tmem_allocation_pipeline_mbarrier
	.type		__nv_reservedSMEM_tmem_allocation_pipeline_mbarrier,@object
	.size		__nv_reservedSMEM_tmem_allocation_pipeline_mbarrier,(__nv_reservedSMEM_tmem_allocation_pipeline_mbarrier_parity - __nv_reservedSMEM_tmem_allocation_pipeline_mbarrier)
__nv_reservedSMEM_tmem_allocation_pipeline_mbarrier:
	.zero		8
	.weak		__nv_reservedSMEM_tmem_allocation_pipeline_mbarrier_parity
	.type		__nv_reservedSMEM_tmem_allocation_pipeline_mbarrier_parity,@object
	.size		__nv_reservedSMEM_tmem_allocation_pipeline_mbarrier_parity,(.L_4 - __nv_reservedSMEM_tmem_allocation_pipeline_mbarrier_parity)
__nv_reservedSMEM_tmem_allocation_pipeline_mbarrier_parity:
	.zero		4
.L_4:


//--------------------- .nv.constant0.kernel_cutlass_kernel_cudnngrouped_gemmgrouped_gemm_swiglugrouped_gemm_swiglu_quantBlockScaledContiguousGroupedGemmKernel_object_at__TiledMMA_ThrLayoutVMNK21111000_PermutationMNK____MMAAt_0 --------------------------
	.section	.nv.constant0.kernel_cutlass_kernel_cudnngrouped_gemmgrouped_gemm_swiglugrouped_gemm_swiglu_quantBlockScaledContiguousGroupedGemmKernel_object_at__TiledMMA_ThrLayoutVMNK21111000_PermutationMNK____MMAAt_0,"a",@progbits
	.sectionflags	@""
	.align	4
.nv.constant0.kernel_cutlass_kernel_cudnngrouped_gemmgrouped_gemm_swiglugrouped_gemm_swiglu_quantBlockScaledContiguousGroupedGemmKernel_object_at__TiledMMA_ThrLayoutVMNK21111000_PermutationMNK____MMAAt_0:
	.zero		1924


//--------------------- SYMBOLS --------------------------

	.type		.nv.reservedSmem.offset0,@object
	.size		.nv.reservedSmem.offset0,0x4
	.type		.nv.reservedSmem.cap,@object
	.size		.nv.reservedSmem.cap,0x4
